//
// Generated by NVIDIA NVVM Compiler
//
// Compiler Build ID: CL-36424714
// Cuda compilation tools, release 13.0, V13.0.88
// Based on NVVM 20.0.0
//

.version 9.0
.target sm_100
.address_size 64

	// .globl	main_kernel0
// _ZZ12main_kernel0E8A_shared has been demoted
// _ZZ12main_kernel0E8B_shared has been demoted

.visible .entry main_kernel0(
	.param .u64 .ptr .align 1 main_kernel0_param_0,
	.param .u64 .ptr .align 1 main_kernel0_param_1,
	.param .u64 .ptr .align 1 main_kernel0_param_2
)
.maxntid 64
{
	.reg .pred 	%p<14>;
	.reg .b16 	%rs<3>;
	.reg .b32 	%r<316>;
	.reg .b32 	%f<2242>;
	.reg .b64 	%rd<113>;
	// demoted variable
	.shared .align 4 .b8 _ZZ12main_kernel0E8A_shared[24576];
	// demoted variable
	.shared .align 4 .b8 _ZZ12main_kernel0E8B_shared[16384];
	ld.param.u64 	%rd1, [main_kernel0_param_0];
	ld.param.u64 	%rd2, [main_kernel0_param_1];
	mov.u32 	%r98, %tid.x;
	shl.b32 	%r99, %r98, 2;
	mul.wide.u32 	%rd64, %r99, 4;
	mov.u32 	%r100, _ZZ12main_kernel0E8A_shared;
	cvt.u64.u32 	%rd65, %r100;
	cvta.shared.u64 	%rd66, %rd65;
	add.s64 	%rd4, %rd66, %rd64;
	// begin inline asm
	{ .reg .u64 addr; cvta.to.shared.u64 addr, %rd4; cvt.u32.u64 %r37, addr; }

	// end inline asm
	mov.u32 	%r101, %ctaid.x;
	mul.hi.u32 	%r102, %r101, 715827883;
	shr.u32 	%r103, %r102, 2;
	mul.lo.s32 	%r1, %r103, 147456;
	shr.u32 	%r104, %r98, 2;
	mad.lo.s32 	%r105, %r104, 1536, %r1;
	and.b32  	%r106, %r99, 12;
	or.b32  	%r107, %r105, %r106;
	mul.wide.u32 	%rd67, %r107, 4;
	add.s64 	%rd5, %rd1, %rd67;
	// begin inline asm
	cp.async.cg.shared.global [%r37], [%rd5], 16;
	// end inline asm
	add.s64 	%rd6, %rd4, 1024;
	// begin inline asm
	{ .reg .u64 addr; cvta.to.shared.u64 addr, %rd6; cvt.u32.u64 %r39, addr; }

	// end inline asm
	add.s64 	%rd7, %rd5, 98304;
	// begin inline asm
	cp.async.cg.shared.global [%r39], [%rd7], 16;
	// end inline asm
	add.s64 	%rd8, %rd4, 2048;
	// begin inline asm
	{ .reg .u64 addr; cvta.to.shared.u64 addr, %rd8; cvt.u32.u64 %r41, addr; }

	// end inline asm
	add.s64 	%rd9, %rd5, 196608;
	// begin inline asm
	cp.async.cg.shared.global [%r41], [%rd9], 16;
	// end inline asm
	add.s64 	%rd10, %rd4, 3072;
	// begin inline asm
	{ .reg .u64 addr; cvta.to.shared.u64 addr, %rd10; cvt.u32.u64 %r43, addr; }

	// end inline asm
	add.s64 	%rd11, %rd5, 294912;
	// begin inline asm
	cp.async.cg.shared.global [%r43], [%rd11], 16;
	// end inline asm
	add.s64 	%rd12, %rd4, 4096;
	// begin inline asm
	{ .reg .u64 addr; cvta.to.shared.u64 addr, %rd12; cvt.u32.u64 %r45, addr; }

	// end inline asm
	add.s64 	%rd13, %rd5, 393216;
	// begin inline asm
	cp.async.cg.shared.global [%r45], [%rd13], 16;
	// end inline asm
	add.s64 	%rd14, %rd4, 5120;
	// begin inline asm
	{ .reg .u64 addr; cvta.to.shared.u64 addr, %rd14; cvt.u32.u64 %r47, addr; }

	// end inline asm
	add.s64 	%rd15, %rd5, 491520;
	// begin inline asm
	cp.async.cg.shared.global [%r47], [%rd15], 16;
	// end inline asm
	mov.u32 	%r108, _ZZ12main_kernel0E8B_shared;
	cvt.u64.u32 	%rd68, %r108;
	cvta.shared.u64 	%rd69, %rd68;
	add.s64 	%rd16, %rd69, %rd64;
	// begin inline asm
	{ .reg .u64 addr; cvta.to.shared.u64 addr, %rd16; cvt.u32.u64 %r49, addr; }

	// end inline asm
	shr.u32 	%r109, %r98, 4;
	mul.lo.s32 	%r110, %r103, 24;
	sub.s32 	%r111, %r101, %r110;
	shl.b32 	%r2, %r111, 6;
	mad.lo.s32 	%r112, %r109, 1536, %r2;
	and.b32  	%r113, %r99, 60;
	or.b32  	%r114, %r112, %r113;
	mul.wide.u32 	%rd70, %r114, 4;
	add.s64 	%rd17, %rd2, %rd70;
	// begin inline asm
	cp.async.cg.shared.global [%r49], [%rd17], 16;
	// end inline asm
	add.s64 	%rd18, %rd16, 1024;
	// begin inline asm
	{ .reg .u64 addr; cvta.to.shared.u64 addr, %rd18; cvt.u32.u64 %r51, addr; }

	// end inline asm
	add.s64 	%rd19, %rd17, 24576;
	// begin inline asm
	cp.async.cg.shared.global [%r51], [%rd19], 16;
	// end inline asm
	add.s64 	%rd20, %rd16, 2048;
	// begin inline asm
	{ .reg .u64 addr; cvta.to.shared.u64 addr, %rd20; cvt.u32.u64 %r53, addr; }

	// end inline asm
	add.s64 	%rd21, %rd17, 49152;
	// begin inline asm
	cp.async.cg.shared.global [%r53], [%rd21], 16;
	// end inline asm
	add.s64 	%rd22, %rd16, 3072;
	// begin inline asm
	{ .reg .u64 addr; cvta.to.shared.u64 addr, %rd22; cvt.u32.u64 %r55, addr; }

	// end inline asm
	add.s64 	%rd23, %rd17, 73728;
	// begin inline asm
	cp.async.cg.shared.global [%r55], [%rd23], 16;
	// end inline asm
	// begin inline asm
	cp.async.commit_group;
	// end inline asm
	add.s64 	%rd24, %rd4, 6144;
	// begin inline asm
	{ .reg .u64 addr; cvta.to.shared.u64 addr, %rd24; cvt.u32.u64 %r57, addr; }

	// end inline asm
	add.s64 	%rd25, %rd5, 64;
	// begin inline asm
	cp.async.cg.shared.global [%r57], [%rd25], 16;
	// end inline asm
	add.s64 	%rd26, %rd4, 7168;
	// begin inline asm
	{ .reg .u64 addr; cvta.to.shared.u64 addr, %rd26; cvt.u32.u64 %r59, addr; }

	// end inline asm
	add.s64 	%rd27, %rd5, 98368;
	// begin inline asm
	cp.async.cg.shared.global [%r59], [%rd27], 16;
	// end inline asm
	add.s64 	%rd28, %rd4, 8192;
	// begin inline asm
	{ .reg .u64 addr; cvta.to.shared.u64 addr, %rd28; cvt.u32.u64 %r61, addr; }

	// end inline asm
	add.s64 	%rd29, %rd5, 196672;
	// begin inline asm
	cp.async.cg.shared.global [%r61], [%rd29], 16;
	// end inline asm
	add.s64 	%rd30, %rd4, 9216;
	// begin inline asm
	{ .reg .u64 addr; cvta.to.shared.u64 addr, %rd30; cvt.u32.u64 %r63, addr; }

	// end inline asm
	add.s64 	%rd31, %rd5, 294976;
	// begin inline asm
	cp.async.cg.shared.global [%r63], [%rd31], 16;
	// end inline asm
	add.s64 	%rd32, %rd4, 10240;
	// begin inline asm
	{ .reg .u64 addr; cvta.to.shared.u64 addr, %rd32; cvt.u32.u64 %r65, addr; }

	// end inline asm
	add.s64 	%rd33, %rd5, 393280;
	// begin inline asm
	cp.async.cg.shared.global [%r65], [%rd33], 16;
	// end inline asm
	add.s64 	%rd34, %rd4, 11264;
	// begin inline asm
	{ .reg .u64 addr; cvta.to.shared.u64 addr, %rd34; cvt.u32.u64 %r67, addr; }

	// end inline asm
	add.s64 	%rd35, %rd5, 491584;
	// begin inline asm
	cp.async.cg.shared.global [%r67], [%rd35], 16;
	// end inline asm
	add.s64 	%rd36, %rd16, 4096;
	// begin inline asm
	{ .reg .u64 addr; cvta.to.shared.u64 addr, %rd36; cvt.u32.u64 %r69, addr; }

	// end inline asm
	add.s64 	%rd37, %rd17, 98304;
	// begin inline asm
	cp.async.cg.shared.global [%r69], [%rd37], 16;
	// end inline asm
	add.s64 	%rd38, %rd16, 5120;
	// begin inline asm
	{ .reg .u64 addr; cvta.to.shared.u64 addr, %rd38; cvt.u32.u64 %r71, addr; }

	// end inline asm
	add.s64 	%rd39, %rd17, 122880;
	// begin inline asm
	cp.async.cg.shared.global [%r71], [%rd39], 16;
	// end inline asm
	add.s64 	%rd40, %rd16, 6144;
	// begin inline asm
	{ .reg .u64 addr; cvta.to.shared.u64 addr, %rd40; cvt.u32.u64 %r73, addr; }

	// end inline asm
	add.s64 	%rd41, %rd17, 147456;
	// begin inline asm
	cp.async.cg.shared.global [%r73], [%rd41], 16;
	// end inline asm
	add.s64 	%rd42, %rd16, 7168;
	// begin inline asm
	{ .reg .u64 addr; cvta.to.shared.u64 addr, %rd42; cvt.u32.u64 %r75, addr; }

	// end inline asm
	add.s64 	%rd43, %rd17, 172032;
	// begin inline asm
	cp.async.cg.shared.global [%r75], [%rd43], 16;
	// end inline asm
	// begin inline asm
	cp.async.commit_group;
	// end inline asm
	add.s64 	%rd44, %rd4, 12288;
	// begin inline asm
	{ .reg .u64 addr; cvta.to.shared.u64 addr, %rd44; cvt.u32.u64 %r77, addr; }

	// end inline asm
	add.s64 	%rd45, %rd5, 128;
	// begin inline asm
	cp.async.cg.shared.global [%r77], [%rd45], 16;
	// end inline asm
	add.s64 	%rd46, %rd4, 13312;
	// begin inline asm
	{ .reg .u64 addr; cvta.to.shared.u64 addr, %rd46; cvt.u32.u64 %r79, addr; }

	// end inline asm
	add.s64 	%rd47, %rd5, 98432;
	// begin inline asm
	cp.async.cg.shared.global [%r79], [%rd47], 16;
	// end inline asm
	add.s64 	%rd48, %rd4, 14336;
	// begin inline asm
	{ .reg .u64 addr; cvta.to.shared.u64 addr, %rd48; cvt.u32.u64 %r81, addr; }

	// end inline asm
	add.s64 	%rd49, %rd5, 196736;
	// begin inline asm
	cp.async.cg.shared.global [%r81], [%rd49], 16;
	// end inline asm
	add.s64 	%rd50, %rd4, 15360;
	// begin inline asm
	{ .reg .u64 addr; cvta.to.shared.u64 addr, %rd50; cvt.u32.u64 %r83, addr; }

	// end inline asm
	add.s64 	%rd51, %rd5, 295040;
	// begin inline asm
	cp.async.cg.shared.global [%r83], [%rd51], 16;
	// end inline asm
	add.s64 	%rd52, %rd4, 16384;
	// begin inline asm
	{ .reg .u64 addr; cvta.to.shared.u64 addr, %rd52; cvt.u32.u64 %r85, addr; }

	// end inline asm
	add.s64 	%rd53, %rd5, 393344;
	// begin inline asm
	cp.async.cg.shared.global [%r85], [%rd53], 16;
	// end inline asm
	add.s64 	%rd54, %rd4, 17408;
	// begin inline asm
	{ .reg .u64 addr; cvta.to.shared.u64 addr, %rd54; cvt.u32.u64 %r87, addr; }

	// end inline asm
	add.s64 	%rd55, %rd5, 491648;
	// begin inline asm
	cp.async.cg.shared.global [%r87], [%rd55], 16;
	// end inline asm
	add.s64 	%rd56, %rd16, 8192;
	// begin inline asm
	{ .reg .u64 addr; cvta.to.shared.u64 addr, %rd56; cvt.u32.u64 %r89, addr; }

	// end inline asm
	add.s64 	%rd57, %rd17, 196608;
	// begin inline asm
	cp.async.cg.shared.global [%r89], [%rd57], 16;
	// end inline asm
	add.s64 	%rd58, %rd16, 9216;
	// begin inline asm
	{ .reg .u64 addr; cvta.to.shared.u64 addr, %rd58; cvt.u32.u64 %r91, addr; }

	// end inline asm
	add.s64 	%rd59, %rd17, 221184;
	// begin inline asm
	cp.async.cg.shared.global [%r91], [%rd59], 16;
	// end inline asm
	add.s64 	%rd60, %rd16, 10240;
	// begin inline asm
	{ .reg .u64 addr; cvta.to.shared.u64 addr, %rd60; cvt.u32.u64 %r93, addr; }

	// end inline asm
	add.s64 	%rd61, %rd17, 245760;
	// begin inline asm
	cp.async.cg.shared.global [%r93], [%rd61], 16;
	// end inline asm
	add.s64 	%rd62, %rd16, 11264;
	// begin inline asm
	{ .reg .u64 addr; cvta.to.shared.u64 addr, %rd62; cvt.u32.u64 %r95, addr; }

	// end inline asm
	add.s64 	%rd63, %rd17, 270336;
	// begin inline asm
	cp.async.cg.shared.global [%r95], [%rd63], 16;
	// end inline asm
	// begin inline asm
	cp.async.commit_group;
	// end inline asm
	mov.b32 	%r301, 0;
	mov.f32 	%f1474, 0f00000000;
	mov.f32 	%f1570, %f1474;
	mov.f32 	%f1476, %f1474;
	mov.f32 	%f1586, %f1474;
	mov.f32 	%f1478, %f1474;
	mov.f32 	%f1602, %f1474;
	mov.f32 	%f1480, %f1474;
	mov.f32 	%f1571, %f1474;
	mov.f32 	%f1482, %f1474;
	mov.f32 	%f1587, %f1474;
	mov.f32 	%f1484, %f1474;
	mov.f32 	%f1603, %f1474;
	mov.f32 	%f1486, %f1474;
	mov.f32 	%f1572, %f1474;
	mov.f32 	%f1488, %f1474;
	mov.f32 	%f1588, %f1474;
	mov.f32 	%f1490, %f1474;
	mov.f32 	%f1604, %f1474;
	mov.f32 	%f1492, %f1474;
	mov.f32 	%f1573, %f1474;
	mov.f32 	%f1494, %f1474;
	mov.f32 	%f1589, %f1474;
	mov.f32 	%f1496, %f1474;
	mov.f32 	%f1605, %f1474;
	mov.f32 	%f1498, %f1474;
	mov.f32 	%f1574, %f1474;
	mov.f32 	%f1500, %f1474;
	mov.f32 	%f1590, %f1474;
	mov.f32 	%f1502, %f1474;
	mov.f32 	%f1606, %f1474;
	mov.f32 	%f1504, %f1474;
	mov.f32 	%f1575, %f1474;
	mov.f32 	%f1506, %f1474;
	mov.f32 	%f1591, %f1474;
	mov.f32 	%f1508, %f1474;
	mov.f32 	%f1607, %f1474;
	mov.f32 	%f1510, %f1474;
	mov.f32 	%f1576, %f1474;
	mov.f32 	%f1512, %f1474;
	mov.f32 	%f1592, %f1474;
	mov.f32 	%f1514, %f1474;
	mov.f32 	%f1608, %f1474;
	mov.f32 	%f1516, %f1474;
	mov.f32 	%f1577, %f1474;
	mov.f32 	%f1518, %f1474;
	mov.f32 	%f1593, %f1474;
	mov.f32 	%f1520, %f1474;
	mov.f32 	%f1609, %f1474;
	mov.f32 	%f1522, %f1474;
	mov.f32 	%f1578, %f1474;
	mov.f32 	%f1524, %f1474;
	mov.f32 	%f1594, %f1474;
	mov.f32 	%f1526, %f1474;
	mov.f32 	%f1610, %f1474;
	mov.f32 	%f1528, %f1474;
	mov.f32 	%f1579, %f1474;
	mov.f32 	%f1530, %f1474;
	mov.f32 	%f1595, %f1474;
	mov.f32 	%f1532, %f1474;
	mov.f32 	%f1611, %f1474;
	mov.f32 	%f1534, %f1474;
	mov.f32 	%f1580, %f1474;
	mov.f32 	%f1536, %f1474;
	mov.f32 	%f1596, %f1474;
	mov.f32 	%f1538, %f1474;
	mov.f32 	%f1612, %f1474;
	mov.f32 	%f1540, %f1474;
	mov.f32 	%f1581, %f1474;
	mov.f32 	%f1542, %f1474;
	mov.f32 	%f1597, %f1474;
	mov.f32 	%f1544, %f1474;
	mov.f32 	%f1613, %f1474;
	mov.f32 	%f1546, %f1474;
	mov.f32 	%f1582, %f1474;
	mov.f32 	%f1548, %f1474;
	mov.f32 	%f1598, %f1474;
	mov.f32 	%f1550, %f1474;
	mov.f32 	%f1614, %f1474;
	mov.f32 	%f1552, %f1474;
	mov.f32 	%f1583, %f1474;
	mov.f32 	%f1554, %f1474;
	mov.f32 	%f1599, %f1474;
	mov.f32 	%f1556, %f1474;
	mov.f32 	%f1615, %f1474;
	mov.f32 	%f1558, %f1474;
	mov.f32 	%f1584, %f1474;
	mov.f32 	%f1560, %f1474;
	mov.f32 	%f1600, %f1474;
	mov.f32 	%f1562, %f1474;
	mov.f32 	%f1616, %f1474;
	mov.f32 	%f1564, %f1474;
	mov.f32 	%f1585, %f1474;
	mov.f32 	%f1566, %f1474;
	mov.f32 	%f1601, %f1474;
	mov.f32 	%f1568, %f1474;
	mov.f32 	%f1617, %f1474;
$L__BB0_1:
	ld.param.u64 	%rd111, [main_kernel0_param_1];
	ld.param.u64 	%rd110, [main_kernel0_param_0];
	bar.sync 	0;
	add.s32 	%r136, %r301, -1;
	and.b32  	%r137, %r136, 3;
	mul.lo.s32 	%r138, %r137, 1536;
	mov.u32 	%r139, %tid.x;
	shl.b32 	%r140, %r139, 2;
	or.b32  	%r141, %r138, %r140;
	mul.wide.u32 	%rd91, %r140, 4;
	mov.u32 	%r142, _ZZ12main_kernel0E8A_shared;
	cvt.u64.u32 	%rd92, %r142;
	cvta.shared.u64 	%rd93, %rd92;
	add.s64 	%rd94, %rd93, %rd91;
	mul.wide.u32 	%rd95, %r138, 4;
	add.s64 	%rd71, %rd94, %rd95;
	// begin inline asm
	{ .reg .u64 addr; cvta.to.shared.u64 addr, %rd71; cvt.u32.u64 %r115, addr; }

	// end inline asm
	shl.b32 	%r143, %r301, 4;
	shr.u32 	%r144, %r139, 2;
	mad.lo.s32 	%r145, %r144, 1536, %r1;
	and.b32  	%r146, %r140, 12;
	add.s32 	%r147, %r145, %r146;
	mul.wide.u32 	%rd96, %r147, 4;
	add.s64 	%rd97, %rd110, %rd96;
	mul.wide.s32 	%rd98, %r143, 4;
	add.s64 	%rd99, %rd97, %rd98;
	add.s64 	%rd72, %rd99, 192;
	// begin inline asm
	cp.async.cg.shared.global [%r115], [%rd72], 16;
	// end inline asm
	add.s64 	%rd73, %rd71, 1024;
	// begin inline asm
	{ .reg .u64 addr; cvta.to.shared.u64 addr, %rd73; cvt.u32.u64 %r117, addr; }

	// end inline asm
	add.s64 	%rd74, %rd99, 98496;
	// begin inline asm
	cp.async.cg.shared.global [%r117], [%rd74], 16;
	// end inline asm
	add.s64 	%rd75, %rd71, 2048;
	// begin inline asm
	{ .reg .u64 addr; cvta.to.shared.u64 addr, %rd75; cvt.u32.u64 %r119, addr; }

	// end inline asm
	add.s64 	%rd76, %rd99, 196800;
	// begin inline asm
	cp.async.cg.shared.global [%r119], [%rd76], 16;
	// end inline asm
	add.s64 	%rd77, %rd71, 3072;
	// begin inline asm
	{ .reg .u64 addr; cvta.to.shared.u64 addr, %rd77; cvt.u32.u64 %r121, addr; }

	// end inline asm
	add.s64 	%rd78, %rd99, 295104;
	// begin inline asm
	cp.async.cg.shared.global [%r121], [%rd78], 16;
	// end inline asm
	add.s64 	%rd79, %rd71, 4096;
	// begin inline asm
	{ .reg .u64 addr; cvta.to.shared.u64 addr, %rd79; cvt.u32.u64 %r123, addr; }

	// end inline asm
	add.s64 	%rd80, %rd99, 393408;
	// begin inline asm
	cp.async.cg.shared.global [%r123], [%rd80], 16;
	// end inline asm
	add.s64 	%rd81, %rd71, 5120;
	// begin inline asm
	{ .reg .u64 addr; cvta.to.shared.u64 addr, %rd81; cvt.u32.u64 %r125, addr; }

	// end inline asm
	add.s64 	%rd82, %rd99, 491712;
	// begin inline asm
	cp.async.cg.shared.global [%r125], [%rd82], 16;
	// end inline asm
	shl.b32 	%r148, %r136, 9;
	and.b32  	%r149, %r148, 1536;
	sub.s32 	%r150, %r141, %r149;
	mul.wide.u32 	%rd100, %r150, 4;
	mov.u32 	%r151, _ZZ12main_kernel0E8B_shared;
	cvt.u64.u32 	%rd101, %r151;
	cvta.shared.u64 	%rd102, %rd101;
	add.s64 	%rd83, %rd102, %rd100;
	// begin inline asm
	{ .reg .u64 addr; cvta.to.shared.u64 addr, %rd83; cvt.u32.u64 %r127, addr; }

	// end inline asm
	mul.lo.s32 	%r152, %r301, 24576;
	shr.u32 	%r153, %r139, 4;
	mad.lo.s32 	%r154, %r153, 1536, %r2;
	and.b32  	%r155, %r140, 60;
	add.s32 	%r156, %r154, %r155;
	mul.wide.u32 	%rd103, %r156, 4;
	add.s64 	%rd104, %rd111, %rd103;
	mul.wide.s32 	%rd105, %r152, 4;
	add.s64 	%rd106, %rd104, %rd105;
	add.s64 	%rd84, %rd106, 294912;
	// begin inline asm
	cp.async.cg.shared.global [%r127], [%rd84], 16;
	// end inline asm
	add.s64 	%rd85, %rd83, 1024;
	// begin inline asm
	{ .reg .u64 addr; cvta.to.shared.u64 addr, %rd85; cvt.u32.u64 %r129, addr; }

	// end inline asm
	add.s64 	%rd86, %rd106, 319488;
	// begin inline asm
	cp.async.cg.shared.global [%r129], [%rd86], 16;
	// end inline asm
	add.s64 	%rd87, %rd83, 2048;
	// begin inline asm
	{ .reg .u64 addr; cvta.to.shared.u64 addr, %rd87; cvt.u32.u64 %r131, addr; }

	// end inline asm
	add.s64 	%rd88, %rd106, 344064;
	// begin inline asm
	cp.async.cg.shared.global [%r131], [%rd88], 16;
	// end inline asm
	add.s64 	%rd89, %rd83, 3072;
	// begin inline asm
	{ .reg .u64 addr; cvta.to.shared.u64 addr, %rd89; cvt.u32.u64 %r133, addr; }

	// end inline asm
	add.s64 	%rd90, %rd106, 368640;
	// begin inline asm
	cp.async.cg.shared.global [%r133], [%rd90], 16;
	// end inline asm
	// begin inline asm
	cp.async.commit_group;
	// end inline asm
	// begin inline asm
	cp.async.wait_group 3;
	// end inline asm
	bar.sync 	0;
	mov.b32 	%r302, 0;
$L__BB0_2:
	shl.b32 	%r158, %r302, 2;
	and.b32  	%r159, %r301, 3;
	mul.lo.s32 	%r160, %r159, 1536;
	shr.u32 	%r162, %r139, 3;
	mul.lo.s32 	%r163, %r162, 48;
	or.b32  	%r164, %r160, %r163;
	add.s32 	%r5, %r164, %r158;
	shl.b32 	%r165, %r302, 8;
	shl.b32 	%r166, %r301, 10;
	shl.b32 	%r167, %r139, 1;
	or.b32  	%r168, %r166, %r167;
	and.b32  	%r169, %r168, 3086;
	add.s32 	%r6, %r169, %r165;
	mov.b32 	%r303, 0;
$L__BB0_3:
	add.s32 	%r170, %r5, %r303;
	shl.b32 	%r171, %r170, 2;
	add.s32 	%r173, %r142, %r171;
	ld.shared.f32 	%f1250, [%r173];
	shl.b32 	%r174, %r303, 6;
	add.s32 	%r175, %r6, %r174;
	shl.b32 	%r176, %r175, 2;
	mov.u32 	%r177, _ZZ12main_kernel0E8B_shared;
	add.s32 	%r178, %r177, %r176;
	ld.shared.f32 	%f1251, [%r178];
	fma.rn.f32 	%f1617, %f1250, %f1251, %f1617;
	ld.shared.f32 	%f1252, [%r178+64];
	fma.rn.f32 	%f1616, %f1250, %f1252, %f1616;
	ld.shared.f32 	%f1253, [%r178+128];
	fma.rn.f32 	%f1615, %f1250, %f1253, %f1615;
	ld.shared.f32 	%f1254, [%r178+192];
	fma.rn.f32 	%f1614, %f1250, %f1254, %f1614;
	ld.shared.f32 	%f1255, [%r173+1536];
	fma.rn.f32 	%f1613, %f1255, %f1251, %f1613;
	fma.rn.f32 	%f1612, %f1255, %f1252, %f1612;
	fma.rn.f32 	%f1611, %f1255, %f1253, %f1611;
	fma.rn.f32 	%f1610, %f1255, %f1254, %f1610;
	ld.shared.f32 	%f1256, [%r173+3072];
	fma.rn.f32 	%f1609, %f1256, %f1251, %f1609;
	fma.rn.f32 	%f1608, %f1256, %f1252, %f1608;
	fma.rn.f32 	%f1607, %f1256, %f1253, %f1607;
	fma.rn.f32 	%f1606, %f1256, %f1254, %f1606;
	ld.shared.f32 	%f1257, [%r173+4608];
	fma.rn.f32 	%f1605, %f1257, %f1251, %f1605;
	fma.rn.f32 	%f1604, %f1257, %f1252, %f1604;
	fma.rn.f32 	%f1603, %f1257, %f1253, %f1603;
	fma.rn.f32 	%f1602, %f1257, %f1254, %f1602;
	ld.shared.f32 	%f1258, [%r173+64];
	fma.rn.f32 	%f1601, %f1258, %f1251, %f1601;
	fma.rn.f32 	%f1600, %f1258, %f1252, %f1600;
	fma.rn.f32 	%f1599, %f1258, %f1253, %f1599;
	fma.rn.f32 	%f1598, %f1258, %f1254, %f1598;
	ld.shared.f32 	%f1259, [%r173+1600];
	fma.rn.f32 	%f1597, %f1259, %f1251, %f1597;
	fma.rn.f32 	%f1596, %f1259, %f1252, %f1596;
	fma.rn.f32 	%f1595, %f1259, %f1253, %f1595;
	fma.rn.f32 	%f1594, %f1259, %f1254, %f1594;
	ld.shared.f32 	%f1260, [%r173+3136];
	fma.rn.f32 	%f1593, %f1260, %f1251, %f1593;
	fma.rn.f32 	%f1592, %f1260, %f1252, %f1592;
	fma.rn.f32 	%f1591, %f1260, %f1253, %f1591;
	fma.rn.f32 	%f1590, %f1260, %f1254, %f1590;
	ld.shared.f32 	%f1261, [%r173+4672];
	fma.rn.f32 	%f1589, %f1261, %f1251, %f1589;
	fma.rn.f32 	%f1588, %f1261, %f1252, %f1588;
	fma.rn.f32 	%f1587, %f1261, %f1253, %f1587;
	fma.rn.f32 	%f1586, %f1261, %f1254, %f1586;
	ld.shared.f32 	%f1262, [%r173+128];
	fma.rn.f32 	%f1585, %f1262, %f1251, %f1585;
	fma.rn.f32 	%f1584, %f1262, %f1252, %f1584;
	fma.rn.f32 	%f1583, %f1262, %f1253, %f1583;
	fma.rn.f32 	%f1582, %f1262, %f1254, %f1582;
	ld.shared.f32 	%f1263, [%r173+1664];
	fma.rn.f32 	%f1581, %f1263, %f1251, %f1581;
	fma.rn.f32 	%f1580, %f1263, %f1252, %f1580;
	fma.rn.f32 	%f1579, %f1263, %f1253, %f1579;
	fma.rn.f32 	%f1578, %f1263, %f1254, %f1578;
	ld.shared.f32 	%f1264, [%r173+3200];
	fma.rn.f32 	%f1577, %f1264, %f1251, %f1577;
	fma.rn.f32 	%f1576, %f1264, %f1252, %f1576;
	fma.rn.f32 	%f1575, %f1264, %f1253, %f1575;
	fma.rn.f32 	%f1574, %f1264, %f1254, %f1574;
	ld.shared.f32 	%f1265, [%r173+4736];
	fma.rn.f32 	%f1573, %f1265, %f1251, %f1573;
	fma.rn.f32 	%f1572, %f1265, %f1252, %f1572;
	fma.rn.f32 	%f1571, %f1265, %f1253, %f1571;
	fma.rn.f32 	%f1570, %f1265, %f1254, %f1570;
	add.s32 	%r303, %r303, 1;
	setp.ne.s32 	%p1, %r303, 4;
	@%p1 bra 	$L__BB0_3;
	mov.b32 	%r304, 0;
$L__BB0_5:
	add.s32 	%r180, %r5, %r304;
	shl.b32 	%r181, %r180, 2;
	add.s32 	%r183, %r142, %r181;
	ld.shared.f32 	%f1266, [%r183];
	shl.b32 	%r184, %r304, 6;
	add.s32 	%r185, %r6, %r184;
	shl.b32 	%r186, %r185, 2;
	mov.u32 	%r187, _ZZ12main_kernel0E8B_shared;
	add.s32 	%r188, %r187, %r186;
	ld.shared.f32 	%f1267, [%r188+4];
	fma.rn.f32 	%f1568, %f1266, %f1267, %f1568;
	ld.shared.f32 	%f1268, [%r188+68];
	fma.rn.f32 	%f1562, %f1266, %f1268, %f1562;
	ld.shared.f32 	%f1269, [%r188+132];
	fma.rn.f32 	%f1556, %f1266, %f1269, %f1556;
	ld.shared.f32 	%f1270, [%r188+196];
	fma.rn.f32 	%f1550, %f1266, %f1270, %f1550;
	ld.shared.f32 	%f1271, [%r183+1536];
	fma.rn.f32 	%f1544, %f1271, %f1267, %f1544;
	fma.rn.f32 	%f1538, %f1271, %f1268, %f1538;
	fma.rn.f32 	%f1532, %f1271, %f1269, %f1532;
	fma.rn.f32 	%f1526, %f1271, %f1270, %f1526;
	ld.shared.f32 	%f1272, [%r183+3072];
	fma.rn.f32 	%f1520, %f1272, %f1267, %f1520;
	fma.rn.f32 	%f1514, %f1272, %f1268, %f1514;
	fma.rn.f32 	%f1508, %f1272, %f1269, %f1508;
	fma.rn.f32 	%f1502, %f1272, %f1270, %f1502;
	ld.shared.f32 	%f1273, [%r183+4608];
	fma.rn.f32 	%f1496, %f1273, %f1267, %f1496;
	fma.rn.f32 	%f1490, %f1273, %f1268, %f1490;
	fma.rn.f32 	%f1484, %f1273, %f1269, %f1484;
	fma.rn.f32 	%f1478, %f1273, %f1270, %f1478;
	ld.shared.f32 	%f1274, [%r183+64];
	fma.rn.f32 	%f1566, %f1274, %f1267, %f1566;
	fma.rn.f32 	%f1560, %f1274, %f1268, %f1560;
	fma.rn.f32 	%f1554, %f1274, %f1269, %f1554;
	fma.rn.f32 	%f1548, %f1274, %f1270, %f1548;
	ld.shared.f32 	%f1275, [%r183+1600];
	fma.rn.f32 	%f1542, %f1275, %f1267, %f1542;
	fma.rn.f32 	%f1536, %f1275, %f1268, %f1536;
	fma.rn.f32 	%f1530, %f1275, %f1269, %f1530;
	fma.rn.f32 	%f1524, %f1275, %f1270, %f1524;
	ld.shared.f32 	%f1276, [%r183+3136];
	fma.rn.f32 	%f1518, %f1276, %f1267, %f1518;
	fma.rn.f32 	%f1512, %f1276, %f1268, %f1512;
	fma.rn.f32 	%f1506, %f1276, %f1269, %f1506;
	fma.rn.f32 	%f1500, %f1276, %f1270, %f1500;
	ld.shared.f32 	%f1277, [%r183+4672];
	fma.rn.f32 	%f1494, %f1277, %f1267, %f1494;
	fma.rn.f32 	%f1488, %f1277, %f1268, %f1488;
	fma.rn.f32 	%f1482, %f1277, %f1269, %f1482;
	fma.rn.f32 	%f1476, %f1277, %f1270, %f1476;
	ld.shared.f32 	%f1278, [%r183+128];
	fma.rn.f32 	%f1564, %f1278, %f1267, %f1564;
	fma.rn.f32 	%f1558, %f1278, %f1268, %f1558;
	fma.rn.f32 	%f1552, %f1278, %f1269, %f1552;
	fma.rn.f32 	%f1546, %f1278, %f1270, %f1546;
	ld.shared.f32 	%f1279, [%r183+1664];
	fma.rn.f32 	%f1540, %f1279, %f1267, %f1540;
	fma.rn.f32 	%f1534, %f1279, %f1268, %f1534;
	fma.rn.f32 	%f1528, %f1279, %f1269, %f1528;
	fma.rn.f32 	%f1522, %f1279, %f1270, %f1522;
	ld.shared.f32 	%f1280, [%r183+3200];
	fma.rn.f32 	%f1516, %f1280, %f1267, %f1516;
	fma.rn.f32 	%f1510, %f1280, %f1268, %f1510;
	fma.rn.f32 	%f1504, %f1280, %f1269, %f1504;
	fma.rn.f32 	%f1498, %f1280, %f1270, %f1498;
	ld.shared.f32 	%f1281, [%r183+4736];
	fma.rn.f32 	%f1492, %f1281, %f1267, %f1492;
	fma.rn.f32 	%f1486, %f1281, %f1268, %f1486;
	fma.rn.f32 	%f1480, %f1281, %f1269, %f1480;
	fma.rn.f32 	%f1474, %f1281, %f1270, %f1474;
	add.s32 	%r304, %r304, 1;
	setp.ne.s32 	%p2, %r304, 4;
	@%p2 bra 	$L__BB0_5;
	add.s32 	%r302, %r302, 1;
	setp.ne.s32 	%p3, %r302, 4;
	@%p3 bra 	$L__BB0_2;
	add.s32 	%r301, %r301, 1;
	setp.ne.s32 	%p4, %r301, 93;
	@%p4 bra 	$L__BB0_1;
	// begin inline asm
	cp.async.wait_group 2;
	// end inline asm
	bar.sync 	0;
	mov.b32 	%r305, 0;
$L__BB0_9:
	mov.b32 	%r306, 0;
	shl.b32 	%r191, %r305, 2;
$L__BB0_10:
	shr.u32 	%r193, %r139, 3;
	mad.lo.s32 	%r194, %r193, 48, %r191;
	add.s32 	%r195, %r194, %r306;
	shl.b32 	%r196, %r195, 2;
	mov.u32 	%r197, _ZZ12main_kernel0E8A_shared;
	add.s32 	%r198, %r197, %r196;
	ld.shared.f32 	%f1282, [%r198+6144];
	shl.b32 	%r199, %r306, 6;
	shl.b32 	%r200, %r305, 8;
	shl.b32 	%r201, %r139, 1;
	and.b32  	%r202, %r201, 14;
	or.b32  	%r203, %r200, %r202;
	add.s32 	%r204, %r203, %r199;
	shl.b32 	%r205, %r204, 2;
	add.s32 	%r207, %r187, %r205;
	ld.shared.f32 	%f1283, [%r207+4096];
	fma.rn.f32 	%f1617, %f1282, %f1283, %f1617;
	ld.shared.f32 	%f1284, [%r207+4160];
	fma.rn.f32 	%f1616, %f1282, %f1284, %f1616;
	ld.shared.f32 	%f1285, [%r207+4224];
	fma.rn.f32 	%f1615, %f1282, %f1285, %f1615;
	ld.shared.f32 	%f1286, [%r207+4288];
	fma.rn.f32 	%f1614, %f1282, %f1286, %f1614;
	ld.shared.f32 	%f1287, [%r198+7680];
	fma.rn.f32 	%f1613, %f1287, %f1283, %f1613;
	fma.rn.f32 	%f1612, %f1287, %f1284, %f1612;
	fma.rn.f32 	%f1611, %f1287, %f1285, %f1611;
	fma.rn.f32 	%f1610, %f1287, %f1286, %f1610;
	ld.shared.f32 	%f1288, [%r198+9216];
	fma.rn.f32 	%f1609, %f1288, %f1283, %f1609;
	fma.rn.f32 	%f1608, %f1288, %f1284, %f1608;
	fma.rn.f32 	%f1607, %f1288, %f1285, %f1607;
	fma.rn.f32 	%f1606, %f1288, %f1286, %f1606;
	ld.shared.f32 	%f1289, [%r198+10752];
	fma.rn.f32 	%f1605, %f1289, %f1283, %f1605;
	fma.rn.f32 	%f1604, %f1289, %f1284, %f1604;
	fma.rn.f32 	%f1603, %f1289, %f1285, %f1603;
	fma.rn.f32 	%f1602, %f1289, %f1286, %f1602;
	ld.shared.f32 	%f1290, [%r198+6208];
	fma.rn.f32 	%f1601, %f1290, %f1283, %f1601;
	fma.rn.f32 	%f1600, %f1290, %f1284, %f1600;
	fma.rn.f32 	%f1599, %f1290, %f1285, %f1599;
	fma.rn.f32 	%f1598, %f1290, %f1286, %f1598;
	ld.shared.f32 	%f1291, [%r198+7744];
	fma.rn.f32 	%f1597, %f1291, %f1283, %f1597;
	fma.rn.f32 	%f1596, %f1291, %f1284, %f1596;
	fma.rn.f32 	%f1595, %f1291, %f1285, %f1595;
	fma.rn.f32 	%f1594, %f1291, %f1286, %f1594;
	ld.shared.f32 	%f1292, [%r198+9280];
	fma.rn.f32 	%f1593, %f1292, %f1283, %f1593;
	fma.rn.f32 	%f1592, %f1292, %f1284, %f1592;
	fma.rn.f32 	%f1591, %f1292, %f1285, %f1591;
	fma.rn.f32 	%f1590, %f1292, %f1286, %f1590;
	ld.shared.f32 	%f1293, [%r198+10816];
	fma.rn.f32 	%f1589, %f1293, %f1283, %f1589;
	fma.rn.f32 	%f1588, %f1293, %f1284, %f1588;
	fma.rn.f32 	%f1587, %f1293, %f1285, %f1587;
	fma.rn.f32 	%f1586, %f1293, %f1286, %f1586;
	ld.shared.f32 	%f1294, [%r198+6272];
	fma.rn.f32 	%f1585, %f1294, %f1283, %f1585;
	fma.rn.f32 	%f1584, %f1294, %f1284, %f1584;
	fma.rn.f32 	%f1583, %f1294, %f1285, %f1583;
	fma.rn.f32 	%f1582, %f1294, %f1286, %f1582;
	ld.shared.f32 	%f1295, [%r198+7808];
	fma.rn.f32 	%f1581, %f1295, %f1283, %f1581;
	fma.rn.f32 	%f1580, %f1295, %f1284, %f1580;
	fma.rn.f32 	%f1579, %f1295, %f1285, %f1579;
	fma.rn.f32 	%f1578, %f1295, %f1286, %f1578;
	ld.shared.f32 	%f1296, [%r198+9344];
	fma.rn.f32 	%f1577, %f1296, %f1283, %f1577;
	fma.rn.f32 	%f1576, %f1296, %f1284, %f1576;
	fma.rn.f32 	%f1575, %f1296, %f1285, %f1575;
	fma.rn.f32 	%f1574, %f1296, %f1286, %f1574;
	ld.shared.f32 	%f1297, [%r198+10880];
	fma.rn.f32 	%f1573, %f1297, %f1283, %f1573;
	fma.rn.f32 	%f1572, %f1297, %f1284, %f1572;
	fma.rn.f32 	%f1571, %f1297, %f1285, %f1571;
	fma.rn.f32 	%f1570, %f1297, %f1286, %f1570;
	add.s32 	%r306, %r306, 1;
	setp.ne.s32 	%p5, %r306, 4;
	@%p5 bra 	$L__BB0_10;
	mov.b32 	%r307, 0;
$L__BB0_12:
	mov.u32 	%r210, %tid.x;
	shr.u32 	%r211, %r210, 3;
	mad.lo.s32 	%r212, %r211, 48, %r191;
	add.s32 	%r213, %r212, %r307;
	shl.b32 	%r214, %r213, 2;
	add.s32 	%r216, %r197, %r214;
	ld.shared.f32 	%f1298, [%r216+6144];
	shl.b32 	%r217, %r307, 6;
	shl.b32 	%r219, %r210, 1;
	and.b32  	%r220, %r219, 14;
	or.b32  	%r221, %r200, %r220;
	add.s32 	%r222, %r221, %r217;
	shl.b32 	%r223, %r222, 2;
	mov.u32 	%r224, _ZZ12main_kernel0E8B_shared;
	add.s32 	%r225, %r223, %r224;
	ld.shared.f32 	%f1299, [%r225+4100];
	fma.rn.f32 	%f1568, %f1298, %f1299, %f1568;
	ld.shared.f32 	%f1300, [%r225+4164];
	fma.rn.f32 	%f1562, %f1298, %f1300, %f1562;
	ld.shared.f32 	%f1301, [%r225+4228];
	fma.rn.f32 	%f1556, %f1298, %f1301, %f1556;
	ld.shared.f32 	%f1302, [%r225+4292];
	fma.rn.f32 	%f1550, %f1298, %f1302, %f1550;
	ld.shared.f32 	%f1303, [%r216+7680];
	fma.rn.f32 	%f1544, %f1303, %f1299, %f1544;
	fma.rn.f32 	%f1538, %f1303, %f1300, %f1538;
	fma.rn.f32 	%f1532, %f1303, %f1301, %f1532;
	fma.rn.f32 	%f1526, %f1303, %f1302, %f1526;
	ld.shared.f32 	%f1304, [%r216+9216];
	fma.rn.f32 	%f1520, %f1304, %f1299, %f1520;
	fma.rn.f32 	%f1514, %f1304, %f1300, %f1514;
	fma.rn.f32 	%f1508, %f1304, %f1301, %f1508;
	fma.rn.f32 	%f1502, %f1304, %f1302, %f1502;
	ld.shared.f32 	%f1305, [%r216+10752];
	fma.rn.f32 	%f1496, %f1305, %f1299, %f1496;
	fma.rn.f32 	%f1490, %f1305, %f1300, %f1490;
	fma.rn.f32 	%f1484, %f1305, %f1301, %f1484;
	fma.rn.f32 	%f1478, %f1305, %f1302, %f1478;
	ld.shared.f32 	%f1306, [%r216+6208];
	fma.rn.f32 	%f1566, %f1306, %f1299, %f1566;
	fma.rn.f32 	%f1560, %f1306, %f1300, %f1560;
	fma.rn.f32 	%f1554, %f1306, %f1301, %f1554;
	fma.rn.f32 	%f1548, %f1306, %f1302, %f1548;
	ld.shared.f32 	%f1307, [%r216+7744];
	fma.rn.f32 	%f1542, %f1307, %f1299, %f1542;
	fma.rn.f32 	%f1536, %f1307, %f1300, %f1536;
	fma.rn.f32 	%f1530, %f1307, %f1301, %f1530;
	fma.rn.f32 	%f1524, %f1307, %f1302, %f1524;
	ld.shared.f32 	%f1308, [%r216+9280];
	fma.rn.f32 	%f1518, %f1308, %f1299, %f1518;
	fma.rn.f32 	%f1512, %f1308, %f1300, %f1512;
	fma.rn.f32 	%f1506, %f1308, %f1301, %f1506;
	fma.rn.f32 	%f1500, %f1308, %f1302, %f1500;
	ld.shared.f32 	%f1309, [%r216+10816];
	fma.rn.f32 	%f1494, %f1309, %f1299, %f1494;
	fma.rn.f32 	%f1488, %f1309, %f1300, %f1488;
	fma.rn.f32 	%f1482, %f1309, %f1301, %f1482;
	fma.rn.f32 	%f1476, %f1309, %f1302, %f1476;
	ld.shared.f32 	%f1310, [%r216+6272];
	fma.rn.f32 	%f1564, %f1310, %f1299, %f1564;
	fma.rn.f32 	%f1558, %f1310, %f1300, %f1558;
	fma.rn.f32 	%f1552, %f1310, %f1301, %f1552;
	fma.rn.f32 	%f1546, %f1310, %f1302, %f1546;
	ld.shared.f32 	%f1311, [%r216+7808];
	fma.rn.f32 	%f1540, %f1311, %f1299, %f1540;
	fma.rn.f32 	%f1534, %f1311, %f1300, %f1534;
	fma.rn.f32 	%f1528, %f1311, %f1301, %f1528;
	fma.rn.f32 	%f1522, %f1311, %f1302, %f1522;
	ld.shared.f32 	%f1312, [%r216+9344];
	fma.rn.f32 	%f1516, %f1312, %f1299, %f1516;
	fma.rn.f32 	%f1510, %f1312, %f1300, %f1510;
	fma.rn.f32 	%f1504, %f1312, %f1301, %f1504;
	fma.rn.f32 	%f1498, %f1312, %f1302, %f1498;
	ld.shared.f32 	%f1313, [%r216+10880];
	fma.rn.f32 	%f1492, %f1313, %f1299, %f1492;
	fma.rn.f32 	%f1486, %f1313, %f1300, %f1486;
	fma.rn.f32 	%f1480, %f1313, %f1301, %f1480;
	fma.rn.f32 	%f1474, %f1313, %f1302, %f1474;
	add.s32 	%r307, %r307, 1;
	setp.ne.s32 	%p6, %r307, 4;
	@%p6 bra 	$L__BB0_12;
	add.s32 	%r305, %r305, 1;
	setp.ne.s32 	%p7, %r305, 4;
	@%p7 bra 	$L__BB0_9;
	// begin inline asm
	cp.async.wait_group 1;
	// end inline asm
	bar.sync 	0;
	mov.b32 	%r308, 0;
$L__BB0_15:
	mov.b32 	%r309, 0;
	shl.b32 	%r228, %r308, 2;
$L__BB0_16:
	mad.lo.s32 	%r231, %r211, 48, %r228;
	add.s32 	%r232, %r231, %r309;
	shl.b32 	%r233, %r232, 2;
	mov.u32 	%r234, _ZZ12main_kernel0E8A_shared;
	add.s32 	%r235, %r234, %r233;
	ld.shared.f32 	%f1314, [%r235+12288];
	shl.b32 	%r236, %r309, 6;
	shl.b32 	%r237, %r308, 8;
	or.b32  	%r240, %r237, %r220;
	add.s32 	%r241, %r240, %r236;
	shl.b32 	%r242, %r241, 2;
	add.s32 	%r244, %r224, %r242;
	ld.shared.f32 	%f1315, [%r244+8192];
	fma.rn.f32 	%f1617, %f1314, %f1315, %f1617;
	ld.shared.f32 	%f1316, [%r244+8256];
	fma.rn.f32 	%f1616, %f1314, %f1316, %f1616;
	ld.shared.f32 	%f1317, [%r244+8320];
	fma.rn.f32 	%f1615, %f1314, %f1317, %f1615;
	ld.shared.f32 	%f1318, [%r244+8384];
	fma.rn.f32 	%f1614, %f1314, %f1318, %f1614;
	ld.shared.f32 	%f1319, [%r235+13824];
	fma.rn.f32 	%f1613, %f1319, %f1315, %f1613;
	fma.rn.f32 	%f1612, %f1319, %f1316, %f1612;
	fma.rn.f32 	%f1611, %f1319, %f1317, %f1611;
	fma.rn.f32 	%f1610, %f1319, %f1318, %f1610;
	ld.shared.f32 	%f1320, [%r235+15360];
	fma.rn.f32 	%f1609, %f1320, %f1315, %f1609;
	fma.rn.f32 	%f1608, %f1320, %f1316, %f1608;
	fma.rn.f32 	%f1607, %f1320, %f1317, %f1607;
	fma.rn.f32 	%f1606, %f1320, %f1318, %f1606;
	ld.shared.f32 	%f1321, [%r235+16896];
	fma.rn.f32 	%f1605, %f1321, %f1315, %f1605;
	fma.rn.f32 	%f1604, %f1321, %f1316, %f1604;
	fma.rn.f32 	%f1603, %f1321, %f1317, %f1603;
	fma.rn.f32 	%f1602, %f1321, %f1318, %f1602;
	ld.shared.f32 	%f1322, [%r235+12352];
	fma.rn.f32 	%f1601, %f1322, %f1315, %f1601;
	fma.rn.f32 	%f1600, %f1322, %f1316, %f1600;
	fma.rn.f32 	%f1599, %f1322, %f1317, %f1599;
	fma.rn.f32 	%f1598, %f1322, %f1318, %f1598;
	ld.shared.f32 	%f1323, [%r235+13888];
	fma.rn.f32 	%f1597, %f1323, %f1315, %f1597;
	fma.rn.f32 	%f1596, %f1323, %f1316, %f1596;
	fma.rn.f32 	%f1595, %f1323, %f1317, %f1595;
	fma.rn.f32 	%f1594, %f1323, %f1318, %f1594;
	ld.shared.f32 	%f1324, [%r235+15424];
	fma.rn.f32 	%f1593, %f1324, %f1315, %f1593;
	fma.rn.f32 	%f1592, %f1324, %f1316, %f1592;
	fma.rn.f32 	%f1591, %f1324, %f1317, %f1591;
	fma.rn.f32 	%f1590, %f1324, %f1318, %f1590;
	ld.shared.f32 	%f1325, [%r235+16960];
	fma.rn.f32 	%f1589, %f1325, %f1315, %f1589;
	fma.rn.f32 	%f1588, %f1325, %f1316, %f1588;
	fma.rn.f32 	%f1587, %f1325, %f1317, %f1587;
	fma.rn.f32 	%f1586, %f1325, %f1318, %f1586;
	ld.shared.f32 	%f1326, [%r235+12416];
	fma.rn.f32 	%f1585, %f1326, %f1315, %f1585;
	fma.rn.f32 	%f1584, %f1326, %f1316, %f1584;
	fma.rn.f32 	%f1583, %f1326, %f1317, %f1583;
	fma.rn.f32 	%f1582, %f1326, %f1318, %f1582;
	ld.shared.f32 	%f1327, [%r235+13952];
	fma.rn.f32 	%f1581, %f1327, %f1315, %f1581;
	fma.rn.f32 	%f1580, %f1327, %f1316, %f1580;
	fma.rn.f32 	%f1579, %f1327, %f1317, %f1579;
	fma.rn.f32 	%f1578, %f1327, %f1318, %f1578;
	ld.shared.f32 	%f1328, [%r235+15488];
	fma.rn.f32 	%f1577, %f1328, %f1315, %f1577;
	fma.rn.f32 	%f1576, %f1328, %f1316, %f1576;
	fma.rn.f32 	%f1575, %f1328, %f1317, %f1575;
	fma.rn.f32 	%f1574, %f1328, %f1318, %f1574;
	ld.shared.f32 	%f1329, [%r235+17024];
	fma.rn.f32 	%f1573, %f1329, %f1315, %f1573;
	fma.rn.f32 	%f1572, %f1329, %f1316, %f1572;
	fma.rn.f32 	%f1571, %f1329, %f1317, %f1571;
	fma.rn.f32 	%f1570, %f1329, %f1318, %f1570;
	add.s32 	%r309, %r309, 1;
	setp.ne.s32 	%p8, %r309, 4;
	@%p8 bra 	$L__BB0_16;
	mov.b32 	%r310, 0;
$L__BB0_18:
	mov.u32 	%r247, %tid.x;
	shr.u32 	%r248, %r247, 3;
	mad.lo.s32 	%r249, %r248, 48, %r228;
	add.s32 	%r250, %r249, %r310;
	shl.b32 	%r251, %r250, 2;
	add.s32 	%r253, %r234, %r251;
	ld.shared.f32 	%f1330, [%r253+12288];
	shl.b32 	%r254, %r310, 6;
	shl.b32 	%r255, %r308, 8;
	shl.b32 	%r256, %r247, 1;
	and.b32  	%r257, %r256, 14;
	or.b32  	%r258, %r255, %r257;
	add.s32 	%r259, %r258, %r254;
	shl.b32 	%r260, %r259, 2;
	mov.u32 	%r261, _ZZ12main_kernel0E8B_shared;
	add.s32 	%r262, %r260, %r261;
	ld.shared.f32 	%f1331, [%r262+8196];
	fma.rn.f32 	%f1568, %f1330, %f1331, %f1568;
	ld.shared.f32 	%f1332, [%r262+8260];
	fma.rn.f32 	%f1562, %f1330, %f1332, %f1562;
	ld.shared.f32 	%f1333, [%r262+8324];
	fma.rn.f32 	%f1556, %f1330, %f1333, %f1556;
	ld.shared.f32 	%f1334, [%r262+8388];
	fma.rn.f32 	%f1550, %f1330, %f1334, %f1550;
	ld.shared.f32 	%f1335, [%r253+13824];
	fma.rn.f32 	%f1544, %f1335, %f1331, %f1544;
	fma.rn.f32 	%f1538, %f1335, %f1332, %f1538;
	fma.rn.f32 	%f1532, %f1335, %f1333, %f1532;
	fma.rn.f32 	%f1526, %f1335, %f1334, %f1526;
	ld.shared.f32 	%f1336, [%r253+15360];
	fma.rn.f32 	%f1520, %f1336, %f1331, %f1520;
	fma.rn.f32 	%f1514, %f1336, %f1332, %f1514;
	fma.rn.f32 	%f1508, %f1336, %f1333, %f1508;
	fma.rn.f32 	%f1502, %f1336, %f1334, %f1502;
	ld.shared.f32 	%f1337, [%r253+16896];
	fma.rn.f32 	%f1496, %f1337, %f1331, %f1496;
	fma.rn.f32 	%f1490, %f1337, %f1332, %f1490;
	fma.rn.f32 	%f1484, %f1337, %f1333, %f1484;
	fma.rn.f32 	%f1478, %f1337, %f1334, %f1478;
	ld.shared.f32 	%f1338, [%r253+12352];
	fma.rn.f32 	%f1566, %f1338, %f1331, %f1566;
	fma.rn.f32 	%f1560, %f1338, %f1332, %f1560;
	fma.rn.f32 	%f1554, %f1338, %f1333, %f1554;
	fma.rn.f32 	%f1548, %f1338, %f1334, %f1548;
	ld.shared.f32 	%f1339, [%r253+13888];
	fma.rn.f32 	%f1542, %f1339, %f1331, %f1542;
	fma.rn.f32 	%f1536, %f1339, %f1332, %f1536;
	fma.rn.f32 	%f1530, %f1339, %f1333, %f1530;
	fma.rn.f32 	%f1524, %f1339, %f1334, %f1524;
	ld.shared.f32 	%f1340, [%r253+15424];
	fma.rn.f32 	%f1518, %f1340, %f1331, %f1518;
	fma.rn.f32 	%f1512, %f1340, %f1332, %f1512;
	fma.rn.f32 	%f1506, %f1340, %f1333, %f1506;
	fma.rn.f32 	%f1500, %f1340, %f1334, %f1500;
	ld.shared.f32 	%f1341, [%r253+16960];
	fma.rn.f32 	%f1494, %f1341, %f1331, %f1494;
	fma.rn.f32 	%f1488, %f1341, %f1332, %f1488;
	fma.rn.f32 	%f1482, %f1341, %f1333, %f1482;
	fma.rn.f32 	%f1476, %f1341, %f1334, %f1476;
	ld.shared.f32 	%f1342, [%r253+12416];
	fma.rn.f32 	%f1564, %f1342, %f1331, %f1564;
	fma.rn.f32 	%f1558, %f1342, %f1332, %f1558;
	fma.rn.f32 	%f1552, %f1342, %f1333, %f1552;
	fma.rn.f32 	%f1546, %f1342, %f1334, %f1546;
	ld.shared.f32 	%f1343, [%r253+13952];
	fma.rn.f32 	%f1540, %f1343, %f1331, %f1540;
	fma.rn.f32 	%f1534, %f1343, %f1332, %f1534;
	fma.rn.f32 	%f1528, %f1343, %f1333, %f1528;
	fma.rn.f32 	%f1522, %f1343, %f1334, %f1522;
	ld.shared.f32 	%f1344, [%r253+15488];
	fma.rn.f32 	%f1516, %f1344, %f1331, %f1516;
	fma.rn.f32 	%f1510, %f1344, %f1332, %f1510;
	fma.rn.f32 	%f1504, %f1344, %f1333, %f1504;
	fma.rn.f32 	%f1498, %f1344, %f1334, %f1498;
	ld.shared.f32 	%f1345, [%r253+17024];
	fma.rn.f32 	%f1492, %f1345, %f1331, %f1492;
	fma.rn.f32 	%f1486, %f1345, %f1332, %f1486;
	fma.rn.f32 	%f1480, %f1345, %f1333, %f1480;
	fma.rn.f32 	%f1474, %f1345, %f1334, %f1474;
	add.s32 	%r310, %r310, 1;
	setp.ne.s32 	%p9, %r310, 4;
	@%p9 bra 	$L__BB0_18;
	add.s32 	%r308, %r308, 1;
	setp.ne.s32 	%p10, %r308, 4;
	@%p10 bra 	$L__BB0_15;
	// begin inline asm
	cp.async.wait_group 0;
	// end inline asm
	bar.sync 	0;
	mov.b32 	%r311, 0;
	mov.u32 	%r268, _ZZ12main_kernel0E8A_shared;
	mad.lo.s32 	%r269, %r248, 192, %r268;
	cvt.u16.u32 	%rs1, %r247;
	and.b16  	%rs2, %rs1, 7;
	mul.wide.u16 	%r272, %rs2, 8;
$L__BB0_21:
	shl.b32 	%r265, %r311, 4;
	add.s32 	%r270, %r269, %r265;
	add.s32 	%r313, %r270, 23168;
	shl.b32 	%r271, %r311, 10;
	add.s32 	%r274, %r272, %r261;
	add.s32 	%r275, %r274, %r271;
	add.s32 	%r312, %r275, 12480;
	mov.b32 	%r314, 18432;
$L__BB0_22:
	ld.shared.f32 	%f1346, [%r313+-4736];
	ld.shared.f32 	%f1347, [%r312+-192];
	fma.rn.f32 	%f1617, %f1346, %f1347, %f1617;
	ld.shared.f32 	%f1348, [%r312+-128];
	fma.rn.f32 	%f1616, %f1346, %f1348, %f1616;
	ld.shared.f32 	%f1349, [%r312+-64];
	fma.rn.f32 	%f1615, %f1346, %f1349, %f1615;
	ld.shared.f32 	%f1350, [%r312];
	fma.rn.f32 	%f1614, %f1346, %f1350, %f1614;
	ld.shared.f32 	%f1351, [%r313+-3200];
	fma.rn.f32 	%f1613, %f1351, %f1347, %f1613;
	fma.rn.f32 	%f1612, %f1351, %f1348, %f1612;
	fma.rn.f32 	%f1611, %f1351, %f1349, %f1611;
	fma.rn.f32 	%f1610, %f1351, %f1350, %f1610;
	ld.shared.f32 	%f1352, [%r313+-1664];
	fma.rn.f32 	%f1609, %f1352, %f1347, %f1609;
	fma.rn.f32 	%f1608, %f1352, %f1348, %f1608;
	fma.rn.f32 	%f1607, %f1352, %f1349, %f1607;
	fma.rn.f32 	%f1606, %f1352, %f1350, %f1606;
	ld.shared.f32 	%f1353, [%r313+-128];
	fma.rn.f32 	%f1605, %f1353, %f1347, %f1605;
	fma.rn.f32 	%f1604, %f1353, %f1348, %f1604;
	fma.rn.f32 	%f1603, %f1353, %f1349, %f1603;
	fma.rn.f32 	%f1602, %f1353, %f1350, %f1602;
	ld.shared.f32 	%f1354, [%r313+-4672];
	fma.rn.f32 	%f1601, %f1354, %f1347, %f1601;
	fma.rn.f32 	%f1600, %f1354, %f1348, %f1600;
	fma.rn.f32 	%f1599, %f1354, %f1349, %f1599;
	fma.rn.f32 	%f1598, %f1354, %f1350, %f1598;
	ld.shared.f32 	%f1355, [%r313+-3136];
	fma.rn.f32 	%f1597, %f1355, %f1347, %f1597;
	fma.rn.f32 	%f1596, %f1355, %f1348, %f1596;
	fma.rn.f32 	%f1595, %f1355, %f1349, %f1595;
	fma.rn.f32 	%f1594, %f1355, %f1350, %f1594;
	ld.shared.f32 	%f1356, [%r313+-1600];
	fma.rn.f32 	%f1593, %f1356, %f1347, %f1593;
	fma.rn.f32 	%f1592, %f1356, %f1348, %f1592;
	fma.rn.f32 	%f1591, %f1356, %f1349, %f1591;
	fma.rn.f32 	%f1590, %f1356, %f1350, %f1590;
	ld.shared.f32 	%f1357, [%r313+-64];
	fma.rn.f32 	%f1589, %f1357, %f1347, %f1589;
	fma.rn.f32 	%f1588, %f1357, %f1348, %f1588;
	fma.rn.f32 	%f1587, %f1357, %f1349, %f1587;
	fma.rn.f32 	%f1586, %f1357, %f1350, %f1586;
	ld.shared.f32 	%f1358, [%r313+-4608];
	fma.rn.f32 	%f1585, %f1358, %f1347, %f1585;
	fma.rn.f32 	%f1584, %f1358, %f1348, %f1584;
	fma.rn.f32 	%f1583, %f1358, %f1349, %f1583;
	fma.rn.f32 	%f1582, %f1358, %f1350, %f1582;
	ld.shared.f32 	%f1359, [%r313+-3072];
	fma.rn.f32 	%f1581, %f1359, %f1347, %f1581;
	fma.rn.f32 	%f1580, %f1359, %f1348, %f1580;
	fma.rn.f32 	%f1579, %f1359, %f1349, %f1579;
	fma.rn.f32 	%f1578, %f1359, %f1350, %f1578;
	ld.shared.f32 	%f1360, [%r313+-1536];
	fma.rn.f32 	%f1577, %f1360, %f1347, %f1577;
	fma.rn.f32 	%f1576, %f1360, %f1348, %f1576;
	fma.rn.f32 	%f1575, %f1360, %f1349, %f1575;
	fma.rn.f32 	%f1574, %f1360, %f1350, %f1574;
	ld.shared.f32 	%f1361, [%r313];
	fma.rn.f32 	%f1573, %f1361, %f1347, %f1573;
	fma.rn.f32 	%f1572, %f1361, %f1348, %f1572;
	fma.rn.f32 	%f1571, %f1361, %f1349, %f1571;
	fma.rn.f32 	%f1570, %f1361, %f1350, %f1570;
	add.s32 	%r314, %r314, 4;
	add.s32 	%r313, %r313, 4;
	add.s32 	%r312, %r312, 256;
	setp.ne.s32 	%p11, %r314, 18448;
	@%p11 bra 	$L__BB0_22;
	mov.b32 	%r315, 0;
$L__BB0_24:
	shl.b32 	%r277, %r311, 2;
	shr.u32 	%r279, %r247, 3;
	mad.lo.s32 	%r280, %r279, 48, %r277;
	add.s32 	%r281, %r280, %r315;
	shl.b32 	%r282, %r281, 2;
	mov.u32 	%r283, _ZZ12main_kernel0E8A_shared;
	add.s32 	%r284, %r283, %r282;
	ld.shared.f32 	%f1362, [%r284+18432];
	shl.b32 	%r285, %r315, 6;
	shl.b32 	%r286, %r311, 8;
	shl.b32 	%r287, %r247, 1;
	and.b32  	%r288, %r287, 14;
	or.b32  	%r289, %r286, %r288;
	add.s32 	%r290, %r289, %r285;
	shl.b32 	%r291, %r290, 2;
	add.s32 	%r293, %r291, %r261;
	ld.shared.f32 	%f1363, [%r293+12292];
	fma.rn.f32 	%f1568, %f1362, %f1363, %f1568;
	ld.shared.f32 	%f1364, [%r293+12356];
	fma.rn.f32 	%f1562, %f1362, %f1364, %f1562;
	ld.shared.f32 	%f1365, [%r293+12420];
	fma.rn.f32 	%f1556, %f1362, %f1365, %f1556;
	ld.shared.f32 	%f1366, [%r293+12484];
	fma.rn.f32 	%f1550, %f1362, %f1366, %f1550;
	ld.shared.f32 	%f1367, [%r284+19968];
	fma.rn.f32 	%f1544, %f1367, %f1363, %f1544;
	fma.rn.f32 	%f1538, %f1367, %f1364, %f1538;
	fma.rn.f32 	%f1532, %f1367, %f1365, %f1532;
	fma.rn.f32 	%f1526, %f1367, %f1366, %f1526;
	ld.shared.f32 	%f1368, [%r284+21504];
	fma.rn.f32 	%f1520, %f1368, %f1363, %f1520;
	fma.rn.f32 	%f1514, %f1368, %f1364, %f1514;
	fma.rn.f32 	%f1508, %f1368, %f1365, %f1508;
	fma.rn.f32 	%f1502, %f1368, %f1366, %f1502;
	ld.shared.f32 	%f1369, [%r284+23040];
	fma.rn.f32 	%f1496, %f1369, %f1363, %f1496;
	fma.rn.f32 	%f1490, %f1369, %f1364, %f1490;
	fma.rn.f32 	%f1484, %f1369, %f1365, %f1484;
	fma.rn.f32 	%f1478, %f1369, %f1366, %f1478;
	ld.shared.f32 	%f1370, [%r284+18496];
	fma.rn.f32 	%f1566, %f1370, %f1363, %f1566;
	fma.rn.f32 	%f1560, %f1370, %f1364, %f1560;
	fma.rn.f32 	%f1554, %f1370, %f1365, %f1554;
	fma.rn.f32 	%f1548, %f1370, %f1366, %f1548;
	ld.shared.f32 	%f1371, [%r284+20032];
	fma.rn.f32 	%f1542, %f1371, %f1363, %f1542;
	fma.rn.f32 	%f1536, %f1371, %f1364, %f1536;
	fma.rn.f32 	%f1530, %f1371, %f1365, %f1530;
	fma.rn.f32 	%f1524, %f1371, %f1366, %f1524;
	ld.shared.f32 	%f1372, [%r284+21568];
	fma.rn.f32 	%f1518, %f1372, %f1363, %f1518;
	fma.rn.f32 	%f1512, %f1372, %f1364, %f1512;
	fma.rn.f32 	%f1506, %f1372, %f1365, %f1506;
	fma.rn.f32 	%f1500, %f1372, %f1366, %f1500;
	ld.shared.f32 	%f1373, [%r284+23104];
	fma.rn.f32 	%f1494, %f1373, %f1363, %f1494;
	fma.rn.f32 	%f1488, %f1373, %f1364, %f1488;
	fma.rn.f32 	%f1482, %f1373, %f1365, %f1482;
	fma.rn.f32 	%f1476, %f1373, %f1366, %f1476;
	ld.shared.f32 	%f1374, [%r284+18560];
	fma.rn.f32 	%f1564, %f1374, %f1363, %f1564;
	fma.rn.f32 	%f1558, %f1374, %f1364, %f1558;
	fma.rn.f32 	%f1552, %f1374, %f1365, %f1552;
	fma.rn.f32 	%f1546, %f1374, %f1366, %f1546;
	ld.shared.f32 	%f1375, [%r284+20096];
	fma.rn.f32 	%f1540, %f1375, %f1363, %f1540;
	fma.rn.f32 	%f1534, %f1375, %f1364, %f1534;
	fma.rn.f32 	%f1528, %f1375, %f1365, %f1528;
	fma.rn.f32 	%f1522, %f1375, %f1366, %f1522;
	ld.shared.f32 	%f1376, [%r284+21632];
	fma.rn.f32 	%f1516, %f1376, %f1363, %f1516;
	fma.rn.f32 	%f1510, %f1376, %f1364, %f1510;
	fma.rn.f32 	%f1504, %f1376, %f1365, %f1504;
	fma.rn.f32 	%f1498, %f1376, %f1366, %f1498;
	ld.shared.f32 	%f1377, [%r284+23168];
	fma.rn.f32 	%f1492, %f1377, %f1363, %f1492;
	fma.rn.f32 	%f1486, %f1377, %f1364, %f1486;
	fma.rn.f32 	%f1480, %f1377, %f1365, %f1480;
	fma.rn.f32 	%f1474, %f1377, %f1366, %f1474;
	add.s32 	%r315, %r315, 1;
	setp.ne.s32 	%p12, %r315, 4;
	@%p12 bra 	$L__BB0_24;
	add.s32 	%r311, %r311, 1;
	setp.ne.s32 	%p13, %r311, 4;
	@%p13 bra 	$L__BB0_21;
	ld.param.u64 	%rd112, [main_kernel0_param_2];
	cvta.to.global.u64 	%rd107, %rd112;
	mad.lo.s32 	%r296, %r279, 4608, %r1;
	add.s32 	%r297, %r296, %r2;
	add.s32 	%r300, %r297, %r288;
	mul.wide.u32 	%rd108, %r300, 4;
	add.s64 	%rd109, %rd107, %rd108;
	st.global.f32 	[%rd109], %f1617;
	st.global.f32 	[%rd109+64], %f1616;
	st.global.f32 	[%rd109+128], %f1615;
	st.global.f32 	[%rd109+192], %f1614;
	st.global.f32 	[%rd109+147456], %f1613;
	st.global.f32 	[%rd109+147520], %f1612;
	st.global.f32 	[%rd109+147584], %f1611;
	st.global.f32 	[%rd109+147648], %f1610;
	st.global.f32 	[%rd109+294912], %f1609;
	st.global.f32 	[%rd109+294976], %f1608;
	st.global.f32 	[%rd109+295040], %f1607;
	st.global.f32 	[%rd109+295104], %f1606;
	st.global.f32 	[%rd109+442368], %f1605;
	st.global.f32 	[%rd109+442432], %f1604;
	st.global.f32 	[%rd109+442496], %f1603;
	st.global.f32 	[%rd109+442560], %f1602;
	st.global.f32 	[%rd109+4], %f1568;
	st.global.f32 	[%rd109+68], %f1562;
	st.global.f32 	[%rd109+132], %f1556;
	st.global.f32 	[%rd109+196], %f1550;
	st.global.f32 	[%rd109+147460], %f1544;
	st.global.f32 	[%rd109+147524], %f1538;
	st.global.f32 	[%rd109+147588], %f1532;
	st.global.f32 	[%rd109+147652], %f1526;
	st.global.f32 	[%rd109+294916], %f1520;
	st.global.f32 	[%rd109+294980], %f1514;
	st.global.f32 	[%rd109+295044], %f1508;
	st.global.f32 	[%rd109+295108], %f1502;
	st.global.f32 	[%rd109+442372], %f1496;
	st.global.f32 	[%rd109+442436], %f1490;
	st.global.f32 	[%rd109+442500], %f1484;
	st.global.f32 	[%rd109+442564], %f1478;
	st.global.f32 	[%rd109+6144], %f1601;
	st.global.f32 	[%rd109+6208], %f1600;
	st.global.f32 	[%rd109+6272], %f1599;
	st.global.f32 	[%rd109+6336], %f1598;
	st.global.f32 	[%rd109+153600], %f1597;
	st.global.f32 	[%rd109+153664], %f1596;
	st.global.f32 	[%rd109+153728], %f1595;
	st.global.f32 	[%rd109+153792], %f1594;
	st.global.f32 	[%rd109+301056], %f1593;
	st.global.f32 	[%rd109+301120], %f1592;
	st.global.f32 	[%rd109+301184], %f1591;
	st.global.f32 	[%rd109+301248], %f1590;
	st.global.f32 	[%rd109+448512], %f1589;
	st.global.f32 	[%rd109+448576], %f1588;
	st.global.f32 	[%rd109+448640], %f1587;
	st.global.f32 	[%rd109+448704], %f1586;
	st.global.f32 	[%rd109+6148], %f1566;
	st.global.f32 	[%rd109+6212], %f1560;
	st.global.f32 	[%rd109+6276], %f1554;
	st.global.f32 	[%rd109+6340], %f1548;
	st.global.f32 	[%rd109+153604], %f1542;
	st.global.f32 	[%rd109+153668], %f1536;
	st.global.f32 	[%rd109+153732], %f1530;
	st.global.f32 	[%rd109+153796], %f1524;
	st.global.f32 	[%rd109+301060], %f1518;
	st.global.f32 	[%rd109+301124], %f1512;
	st.global.f32 	[%rd109+301188], %f1506;
	st.global.f32 	[%rd109+301252], %f1500;
	st.global.f32 	[%rd109+448516], %f1494;
	st.global.f32 	[%rd109+448580], %f1488;
	st.global.f32 	[%rd109+448644], %f1482;
	st.global.f32 	[%rd109+448708], %f1476;
	st.global.f32 	[%rd109+12288], %f1585;
	st.global.f32 	[%rd109+12352], %f1584;
	st.global.f32 	[%rd109+12416], %f1583;
	st.global.f32 	[%rd109+12480], %f1582;
	st.global.f32 	[%rd109+159744], %f1581;
	st.global.f32 	[%rd109+159808], %f1580;
	st.global.f32 	[%rd109+159872], %f1579;
	st.global.f32 	[%rd109+159936], %f1578;
	st.global.f32 	[%rd109+307200], %f1577;
	st.global.f32 	[%rd109+307264], %f1576;
	st.global.f32 	[%rd109+307328], %f1575;
	st.global.f32 	[%rd109+307392], %f1574;
	st.global.f32 	[%rd109+454656], %f1573;
	st.global.f32 	[%rd109+454720], %f1572;
	st.global.f32 	[%rd109+454784], %f1571;
	st.global.f32 	[%rd109+454848], %f1570;
	st.global.f32 	[%rd109+12292], %f1564;
	st.global.f32 	[%rd109+12356], %f1558;
	st.global.f32 	[%rd109+12420], %f1552;
	st.global.f32 	[%rd109+12484], %f1546;
	st.global.f32 	[%rd109+159748], %f1540;
	st.global.f32 	[%rd109+159812], %f1534;
	st.global.f32 	[%rd109+159876], %f1528;
	st.global.f32 	[%rd109+159940], %f1522;
	st.global.f32 	[%rd109+307204], %f1516;
	st.global.f32 	[%rd109+307268], %f1510;
	st.global.f32 	[%rd109+307332], %f1504;
	st.global.f32 	[%rd109+307396], %f1498;
	st.global.f32 	[%rd109+454660], %f1492;
	st.global.f32 	[%rd109+454724], %f1486;
	st.global.f32 	[%rd109+454788], %f1480;
	st.global.f32 	[%rd109+454852], %f1474;
	ret;

}


// ===== COMPILED SASS (sm_100) =====

	.target	sm_100

	.elftype	@"ET_EXEC"


//--------------------- .note.nv.tkinfo           --------------------------
	.section	.note.nv.tkinfo,"",@"SHT_NOTE"
	.sectionflags	@"SHF_NOTE_NV_TKINFO"
	.tkinfo
        /*0018*/ 	.word	0x00000002
        /*0030*/ 	.string	""
        /*0030*/ 	.string	"ptxas"
        /*0030*/ 	.string	"Cuda compilation tools, release 13.0, V13.0.88"
        /*0030*/ 	.string	"Build cuda_13.0.r13.0/compiler.36424714_0"
        /*0030*/ 	.string	"-arch sm_100 -m 64 "



//--------------------- .note.nv.cuinfo           --------------------------
	.section	.note.nv.cuinfo,"",@"SHT_NOTE"
	.sectionflags	@"SHF_NOTE_NV_CUINFO"
        /*0018*/ 	.short	0x0002
        /*001a*/ 	.short	0x0064
        /*001c*/ 	.short	0x0082
	.zero		2


//--------------------- .nv.info                  --------------------------
	.section	.nv.info,"",@"SHT_CUDA_INFO"
	.align	4


	//----- nvinfo : EIATTR_REGCOUNT
	.align		4
        /*0000*/ 	.byte	0x04, 0x2f
        /*0002*/ 	.short	(.L_1 - .L_0)
	.align		4
.L_0:
        /*0004*/ 	.word	index@(main_kernel0)
        /*0008*/ 	.word	0x000000a8


	//----- nvinfo : EIATTR_FRAME_SIZE
	.align		4
.L_1:
        /*000c*/ 	.byte	0x04, 0x11
        /*000e*/ 	.short	(.L_3 - .L_2)
	.align		4
.L_2:
        /*0010*/ 	.word	index@(main_kernel0)
        /*0014*/ 	.word	0x00000000


	//----- nvinfo : EIATTR_MIN_STACK_SIZE
	.align		4
.L_3:
        /*0018*/ 	.byte	0x04, 0x12
        /*001a*/ 	.short	(.L_5 - .L_4)
	.align		4
.L_4:
        /*001c*/ 	.word	index@(main_kernel0)
        /*0020*/ 	.word	0x00000000
.L_5:


//--------------------- .nv.compat                --------------------------
	.section	.nv.compat,"",@"SHT_CUDA_COMPAT_INFO"
	.align	4
        /*0000*/ 	.byte	0x02, 0x09, 0x00, 0x00, 0x02, 0x02, 0x01, 0x00, 0x02, 0x05, 0x05, 0x00, 0x03, 0x07, 0x01, 0x01
        /*0010*/ 	.byte	0x02, 0x03, 0x00, 0x00, 0x02, 0x06, 0x01, 0x00, 0x04, 0x0b, 0x08, 0x00, 0x09, 0x00, 0x00, 0x00
        /*0020*/ 	.byte	0x00, 0x00, 0x00, 0x00


//--------------------- .nv.info.main_kernel0     --------------------------
	.section	.nv.info.main_kernel0,"",@"SHT_CUDA_INFO"
	.sectionflags	@""
	.align	4


	//----- nvinfo : EIATTR_CUDA_API_VERSION
	.align		4
        /*0000*/ 	.byte	0x04, 0x37
        /*0002*/ 	.short	(.L_7 - .L_6)
.L_6:
        /*0004*/ 	.word	0x00000082


	//----- nvinfo : EIATTR_KPARAM_INFO
	.align		4
.L_7:
        /*0008*/ 	.byte	0x04, 0x17
        /*000a*/ 	.short	(.L_9 - .L_8)
.L_8:
        /*000c*/ 	.word	0x00000000
        /*0010*/ 	.short	0x0002
        /*0012*/ 	.short	0x0010
        /*0014*/ 	.byte	0x00, 0xf5, 0x21, 0x00


	//----- nvinfo : EIATTR_KPARAM_INFO
	.align		4
.L_9:
        /*0018*/ 	.byte	0x04, 0x17
        /*001a*/ 	.short	(.L_11 - .L_10)
.L_10:
        /*001c*/ 	.word	0x00000000
        /*0020*/ 	.short	0x0001
        /*0022*/ 	.short	0x0008
        /*0024*/ 	.byte	0x00, 0xf5, 0x21, 0x00


	//----- nvinfo : EIATTR_KPARAM_INFO
	.align		4
.L_11:
        /*0028*/ 	.byte	0x04, 0x17
        /*002a*/ 	.short	(.L_13 - .L_12)
.L_12:
        /*002c*/ 	.word	0x00000000
        /*0030*/ 	.short	0x0000
        /*0032*/ 	.short	0x0000
        /*0034*/ 	.byte	0x00, 0xf5, 0x21, 0x00


	//----- nvinfo : EIATTR_SPARSE_MMA_MASK
	.align		4
.L_13:
        /*0038*/ 	.byte	0x03, 0x50
        /*003a*/ 	.short	0x0000


	//----- nvinfo : EIATTR_MAXREG_COUNT
	.align		4
        /*003c*/ 	.byte	0x03, 0x1b
        /*003e*/ 	.short	0x00ff


	//----- nvinfo : EIATTR_NUM_BARRIERS
	.align		4
        /*0040*/ 	.byte	0x02, 0x4c
        /*0042*/ 	.byte	0x01
	.zero		1


	//----- nvinfo : EIATTR_MERCURY_ISA_VERSION
	.align		4
        /*0044*/ 	.byte	0x03, 0x5f
        /*0046*/ 	.short	0x0101


	//----- nvinfo : EIATTR_VRC_CTA_INIT_COUNT
	.align		4
        /*0048*/ 	.byte	0x02, 0x4a
	.zero		1
	.zero		1


	//----- nvinfo : EIATTR_EXIT_INSTR_OFFSETS
	.align		4
        /*004c*/ 	.byte	0x04, 0x1c
        /*004e*/ 	.short	(.L_15 - .L_14)


	//   ....[0]....
.L_14:
        /*0050*/ 	.word	0x00008650


	//----- nvinfo : EIATTR_MAX_THREADS
	.align		4
.L_15:
        /*0054*/ 	.byte	0x04, 0x05
        /*0056*/ 	.short	(.L_17 - .L_16)
.L_16:
        /*0058*/ 	.word	0x00000040
        /*005c*/ 	.word	0x00000001
        /*0060*/ 	.word	0x00000001


	//----- nvinfo : EIATTR_CBANK_PARAM_SIZE
	.align		4
.L_17:
        /*0064*/ 	.byte	0x03, 0x19
        /*0066*/ 	.short	0x0018


	//----- nvinfo : EIATTR_PARAM_CBANK
	.align		4
        /*0068*/ 	.byte	0x04, 0x0a
        /*006a*/ 	.short	(.L_19 - .L_18)
	.align		4
.L_18:
        /*006c*/ 	.word	index@(.nv.constant0.main_kernel0)
        /*0070*/ 	.short	0x0380
        /*0072*/ 	.short	0x0018


	//----- nvinfo : EIATTR_SW_WAR
	.align		4
.L_19:
        /*0074*/ 	.byte	0x04, 0x36
        /*0076*/ 	.short	(.L_21 - .L_20)
.L_20:
        /*0078*/ 	.word	0x00000008
.L_21:


//--------------------- .nv.callgraph             --------------------------
	.section	.nv.callgraph,"",@"SHT_CUDA_CALLGRAPH"
	.align	4
	.sectionentsize	8
	.align		4
        /*0000*/ 	.word	0x00000000
	.align		4
        /*0004*/ 	.word	0xffffffff
	.align		4
        /*0008*/ 	.word	0x00000000
	.align		4
        /*000c*/ 	.word	0xfffffffe
	.align		4
        /*0010*/ 	.word	0x00000000
	.align		4
        /*0014*/ 	.word	0xfffffffd
	.align		4
        /*0018*/ 	.word	0x00000000
	.align		4
        /*001c*/ 	.word	0xfffffffc


//--------------------- .text.main_kernel0        --------------------------
	.section	.text.main_kernel0,"ax",@progbits
	.align	128
        .global         main_kernel0
        .type           main_kernel0,@function
        .size           main_kernel0,(.L_x_7 - main_kernel0)
        .other          main_kernel0,@"STO_CUDA_ENTRY STV_DEFAULT"
main_kernel0:
.text.main_kernel0:
[----:B------:R-:W-:Y:S01]  /*0000*/  LDC R1, c[0x0][0x37c] ;  /* 0x0000df00ff017b82 */ /* 0x000fe20000000800 */
[----:B------:R-:W1:Y:S07]  /*0010*/  S2R R4, SR_CgaCtaId ;  /* 0x0000000000047919 */ /* 0x000e6e0000008800 */
[----:B------:R-:W2:Y:S01]  /*0020*/  S2UR UR6, SR_CTAID.X ;  /* 0x00000000000679c3 */ /* 0x000ea20000002500 */
[----:B------:R-:W-:Y:S01]  /*0030*/  MOV R0, 0x400 ;  /* 0x0000040000007802 */ /* 0x000fe20000000f00 */
[----:B------:R-:W-:Y:S01]  /*0040*/  HFMA2 R5, -RZ, RZ, 0, 9.1552734375e-05 ;  /* 0x00000600ff057431 */ /* 0x000fe200000001ff */
[----:B------:R-:W3:Y:S01]  /*0050*/  S2R R16, SR_TID.X ;  /* 0x0000000000107919 */ /* 0x000ee20000002100 */
[----:B------:R-:W-:Y:S01]  /*0060*/  MOV R33, 0x600 ;  /* 0x0000060000217802 */ /* 0x000fe20000000f00 */
[----:B------:R-:W4:Y:S01]  /*0070*/  LDCU.64 UR12, c[0x0][0x358] ;  /* 0x00006b00ff0c77ac */ /* 0x000f220008000a00 */
[----:B------:R-:W-:Y:S01]  /*0080*/  IADD3 R3, PT, PT, R0, 0x6000, RZ ;  /* 0x0000600000037810 */ /* 0x000fe20007ffe0ff */
[----:B------:R-:W5:Y:S01]  /*0090*/  S2R R7, SR_SWINHI ;  /* 0x0000000000077919 */ /* 0x000f620000002f00 */
[----:B------:R-:W-:Y:S01]  /*00a0*/  HFMA2 R62, -RZ, RZ, 0, 0 ;  /* 0x00000000ff3e7431 */ /* 0x000fe200000001ff */
[----:B------:R-:W-:Y:S01]  /*00b0*/  CS2R R94, SRZ ;  /* 0x00000000005e7805 */ /* 0x000fe2000001ff00 */
[----:B------:R-:W-:Y:S01]  /*00c0*/  HFMA2 R149, -RZ, RZ, 0, 0 ;  /* 0x00000000ff957431 */ /* 0x000fe200000001ff */
[----:B------:R-:W-:Y:S01]  /*00d0*/  MOV R151, RZ ;  /* 0x000000ff00977202 */ /* 0x000fe20000000f00 */
[----:B------:R-:W-:Y:S01]  /*00e0*/  HFMA2 R147, -RZ, RZ, 0, 0 ;  /* 0x00000000ff937431 */ /* 0x000fe200000001ff */
[----:B------:R-:W-:Y:S01]  /*00f0*/  CS2R R126, SRZ ;  /* 0x00000000007e7805 */ /* 0x000fe2000001ff00 */
[----:B------:R-:W-:Y:S01]  /*0100*/  HFMA2 R145, -RZ, RZ, 0, 0 ;  /* 0x00000000ff917431 */ /* 0x000fe200000001ff */
[----:B------:R-:W-:Y:S01]  /*0110*/  MOV R58, RZ ;  /* 0x000000ff003a7202 */ /* 0x000fe20000000f00 */
        /* <DEDUP_REMOVED lines=8> */
[----:B--2---:R-:W-:Y:S01]  /*01a0*/  UIMAD.WIDE.U32 UR4, UR6, 0x2aaaaaab, URZ ;  /* 0x2aaaaaab060478a5 */ /* 0x004fe2000f8e00ff */
[----:B------:R-:W-:Y:S01]  /*01b0*/  HFMA2 R131, -RZ, RZ, 0, 0 ;  /* 0x00000000ff837431 */ /* 0x000fe200000001ff */
[----:B------:R-:W-:Y:S01]  /*01c0*/  MOV R163, RZ ;  /* 0x000000ff00a37202 */ /* 0x000fe20000000f00 */
[----:B------:R-:W-:Y:S01]  /*01d0*/  HFMA2 R66, -RZ, RZ, 0, 0 ;  /* 0x00000000ff427431 */ /* 0x000fe200000001ff */
[----:B------:R-:W-:Y:S01]  /*01e0*/  USHF.R.U32.HI UR5, URZ, 0x2, UR5 ;  /* 0x00000002ff057899 */ /* 0x000fe20008011605 */
[----:B------:R-:W-:Y:S01]  /*01f0*/  HFMA2 R74, -RZ, RZ, 0, 0 ;  /* 0x00000000ff4a7431 */ /* 0x000fe200000001ff */
[----:B------:R-:W-:Y:S01]  /*0200*/  MOV R161, RZ ;  /* 0x000000ff00a17202 */ /* 0x000fe20000000f00 */
[----:B------:R-:W-:Y:S01]  /*0210*/  HFMA2 R139, -RZ, RZ, 0, 0 ;  /* 0x00000000ff8b7431 */ /* 0x000fe200000001ff */
[C---:B-1----:R-:W-:Y:S01]  /*0220*/  LEA R2, R4.reuse, R0, 0x18 ;  /* 0x0000000004027211 */ /* 0x042fe200078ec0ff */
[----:B------:R-:W-:Y:S01]  /*0230*/  UIMAD UR11, UR5, 0x24000, URZ ;  /* 0x00024000050b78a4 */ /* 0x000fe2000f8e02ff */
[----:B------:R-:W-:Y:S01]  /*0240*/  LEA R4, R4, R3, 0x18 ;  /* 0x0000000304047211 */ /* 0x000fe200078ec0ff */
[----:B------:R-:W-:Y:S01]  /*0250*/  UIMAD UR5, UR5, -0x18, UR6 ;  /* 0xffffffe8050578a4 */ /* 0x000fe2000f8e0206 */
[----:B---3--:R-:W-:-:S02]  /*0260*/  SHF.L.U32 R17, R16, 0x2, RZ ;  /* 0x0000000210117819 */ /* 0x008fc400000006ff */
[----:B------:R-:W-:Y:S02]  /*0270*/  CS2R R128, SRZ ;  /* 0x0000000000807805 */ /* 0x000fe4000001ff00 */
[----:B------:R-:W-:Y:S01]  /*0280*/  SHF.R.U32.HI R0, RZ, 0x2, R16 ;  /* 0x00000002ff007819 */ /* 0x000fe20000011610 */
[----:B------:R-:W-:Y:S01]  /*0290*/  USHF.L.U32 UR8, UR5, 0x6, URZ ;  /* 0x0000000605087899 */ /* 0x000fe200080006ff */
[----:B------:R-:W-:Y:S02]  /*02a0*/  MOV R2, R2 ;  /* 0x0000000200027202 */ /* 0x000fe40000000f00 */
[----:B-----5:R-:W-:Y:S01]  /*02b0*/  MOV R3, R7 ;  /* 0x0000000700037202 */ /* 0x020fe20000000f00 */
[----:B------:R-:W-:Y:S01]  /*02c0*/  UMOV UR4, URZ ;  /* 0x000000ff00047c82 */ /* 0x000fe20008000000 */
[----:B------:R-:W-:Y:S01]  /*02d0*/  LOP3.LUT R19, R17, 0xc, RZ, 0xc0, !PT ;  /* 0x0000000c11137812 */ /* 0x000fe200078ec0ff */
[----:B------:R-:W-:Y:S01]  /*02e0*/  IMAD R0, R0, R5, UR11 ;  /* 0x0000000b00007e24 */ /* 0x000fe2000f8e0205 */
[----:B------:R-:W-:-:S02]  /*02f0*/  MOV R4, R4 ;  /* 0x0000000400047202 */ /* 0x000fc40000000f00 */
[----:B------:R-:W-:Y:S01]  /*0300*/  MOV R5, R7 ;  /* 0x0000000700057202 */ /* 0x000fe20000000f00 */
[C---:B------:R-:W-:Y:S01]  /*0310*/  IMAD.WIDE.U32 R2, R17.reuse, 0x4, R2 ;  /* 0x0000000411027825 */ /* 0x040fe200078e0002 */
[----:B------:R-:W-:Y:S02]  /*0320*/  SHF.R.U32.HI R16, RZ, 0x4, R16 ;  /* 0x00000004ff107819 */ /* 0x000fe40000011610 */
[----:B------:R-:W-:Y:S01]  /*0330*/  IADD3 R59, PT, PT, R0, R19, RZ ;  /* 0x00000013003b7210 */ /* 0x000fe20007ffe0ff */
[----:B------:R-:W-:Y:S01]  /*0340*/  IMAD.WIDE.U32 R4, R17, 0x4, R4 ;  /* 0x0000000411047825 */ /* 0x000fe200078e0004 */
[C---:B------:R-:W-:Y:S02]  /*0350*/  IADD3 R6, P2, PT, R2.reuse, 0x400, RZ ;  /* 0x0000040002067810 */ /* 0x040fe40007f5e0ff */
[----:B------:R-:W-:Y:S01]  /*0360*/  IADD3 R10, P4, PT, R2, 0xc00, RZ ;  /* 0x00000c00020a7810 */ /* 0x000fe20007f9e0ff */
[----:B------:R-:W-:Y:S01]  /*0370*/  IMAD R0, R16, R33, UR8 ;  /* 0x0000000810007e24 */ /* 0x000fe2000f8e0221 */
[----:B------:R-:W-:-:S02]  /*0380*/  IADD3.X R7, PT, PT, RZ, R3, RZ, P2, !PT ;  /* 0x00000003ff077210 */ /* 0x000fc400017fe4ff */
[C---:B------:R-:W-:Y:S02]  /*0390*/  IADD3 R8, P3, PT, R2.reuse, 0x800, RZ ;  /* 0x0000080002087810 */ /* 0x040fe40007f7e0ff */
[----:B------:R-:W-:Y:S02]  /*03a0*/  MOV R65, R6 ;  /* 0x0000000600417202 */ /* 0x000fe40000000f00 */
[----:B------:R-:W1:Y:S01]  /*03b0*/  LDC.64 R6, c[0x0][0x380] ;  /* 0x0000e000ff067b82 */ /* 0x000e620000000a00 */
[-C--:B------:R-:W-:Y:S02]  /*03c0*/  IADD3.X R11, PT, PT, RZ, R3.reuse, RZ, P4, !PT ;  /* 0x00000003ff0b7210 */ /* 0x080fe400027fe4ff */
[C---:B------:R-:W-:Y:S02]  /*03d0*/  IADD3 R28, P4, PT, R2.reuse, 0x2800, RZ ;  /* 0x00002800021c7810 */ /* 0x040fe40007f9e0ff */
[----:B------:R-:W-:Y:S02]  /*03e0*/  IADD3.X R9, PT, PT, RZ, R3, RZ, P3, !PT ;  /* 0x00000003ff097210 */ /* 0x000fe40001ffe4ff */
[----:B------:R-:W-:-:S02]  /*03f0*/  IADD3 R12, P5, PT, R2, 0x1000, RZ ;  /* 0x00001000020c7810 */ /* 0x000fc40007fbe0ff */
[C---:B------:R-:W-:Y:S02]  /*0400*/  IADD3 R14, P6, PT, R2.reuse, 0x1400, RZ ;  /* 0x00001400020e7810 */ /* 0x040fe40007fde0ff */
[C---:B------:R-:W-:Y:S02]  /*0410*/  IADD3 R20, P0, PT, R2.reuse, 0x1800, RZ ;  /* 0x0000180002147810 */ /* 0x040fe40007f1e0ff */
[C---:B------:R-:W-:Y:S02]  /*0420*/  IADD3 R22, P1, PT, R2.reuse, 0x1c00, RZ ;  /* 0x00001c0002167810 */ /* 0x040fe40007f3e0ff */
[C---:B------:R-:W-:Y:S02]  /*0430*/  IADD3 R24, P2, PT, R2.reuse, 0x2000, RZ ;  /* 0x0000200002187810 */ /* 0x040fe40007f5e0ff */
[----:B------:R-:W-:Y:S02]  /*0440*/  IADD3 R26, P3, PT, R2, 0x2400, RZ ;  /* 0x00002400021a7810 */ /* 0x000fe40007f7e0ff */
[----:B------:R-:W-:-:S02]  /*0450*/  IADD3.X R29, PT, PT, RZ, R3, RZ, P4, !PT ;  /* 0x00000003ff1d7210 */ /* 0x000fc400027fe4ff */
[----:B------:R-:W-:Y:S02]  /*0460*/  IADD3 R50, P4, PT, R2, 0x4400, RZ ;  /* 0x0000440002327810 */ /* 0x000fe40007f9e0ff */
[-C--:B------:R-:W-:Y:S02]  /*0470*/  IADD3.X R13, PT, PT, RZ, R3.reuse, RZ, P5, !PT ;  /* 0x00000003ff0d7210 */ /* 0x080fe40002ffe4ff */
[-C--:B------:R-:W-:Y:S02]  /*0480*/  IADD3.X R15, PT, PT, RZ, R3.reuse, RZ, P6, !PT ;  /* 0x00000003ff0f7210 */ /* 0x080fe400037fe4ff */
[-C--:B------:R-:W-:Y:S02]  /*0490*/  IADD3.X R21, PT, PT, RZ, R3.reuse, RZ, P0, !PT ;  /* 0x00000003ff157210 */ /* 0x080fe400007fe4ff */
[-C--:B------:R-:W-:Y:S02]  /*04a0*/  IADD3.X R23, PT, PT, RZ, R3.reuse, RZ, P1, !PT ;  /* 0x00000003ff177210 */ /* 0x080fe40000ffe4ff */
[----:B------:R-:W-:-:S02]  /*04b0*/  IADD3.X R25, PT, PT, RZ, R3, RZ, P2, !PT ;  /* 0x00000003ff197210 */ /* 0x000fc400017fe4ff */
[-C--:B------:R-:W-:Y:S02]  /*04c0*/  IADD3.X R27, PT, PT, RZ, R3.reuse, RZ, P3, !PT ;  /* 0x00000003ff1b7210 */ /* 0x080fe40001ffe4ff */
[----:B------:R-:W-:Y:S02]  /*04d0*/  MOV R63, R2 ;  /* 0x00000002003f7202 */ /* 0x000fe40000000f00 */
[C---:B------:R-:W-:Y:S02]  /*04e0*/  IADD3 R30, P5, PT, R2.reuse, 0x2c00, RZ ;  /* 0x00002c00021e7810 */ /* 0x040fe40007fbe0ff */
[C---:B------:R-:W-:Y:S02]  /*04f0*/  IADD3 R40, P6, PT, R2.reuse, 0x3000, RZ ;  /* 0x0000300002287810 */ /* 0x040fe40007fde0ff */
[C---:B------:R-:W-:Y:S02]  /*0500*/  IADD3 R42, P0, PT, R2.reuse, 0x3400, RZ ;  /* 0x00003400022a7810 */ /* 0x040fe40007f1e0ff */
[----:B------:R-:W-:-:S02]  /*0510*/  IADD3 R44, P1, PT, R2, 0x3800, RZ ;  /* 0x00003800022c7810 */ /* 0x000fc40007f3e0ff */
[C---:B------:R-:W-:Y:S02]  /*0520*/  IADD3 R46, P2, PT, R2.reuse, 0x3c00, RZ ;  /* 0x00003c00022e7810 */ /* 0x040fe40007f5e0ff */
[----:B------:R-:W-:Y:S02]  /*0530*/  IADD3 R48, P3, PT, R2, 0x4000, RZ ;  /* 0x0000400002307810 */ /* 0x000fe40007f7e0ff */
[-C--:B------:R-:W-:Y:S02]  /*0540*/  IADD3.X R51, PT, PT, RZ, R3.reuse, RZ, P4, !PT ;  /* 0x00000003ff337210 */ /* 0x080fe400027fe4ff */
[----:B------:R-:W-:Y:S02]  /*0550*/  IADD3 R2, P4, PT, R4, 0x400, RZ ;  /* 0x0000040004027810 */ /* 0x000fe40007f9e0ff */
[-C--:B------:R-:W-:Y:S02]  /*0560*/  IADD3.X R31, PT, PT, RZ, R3.reuse, RZ, P5, !PT ;  /* 0x00000003ff1f7210 */ /* 0x080fe40002ffe4ff */
[----:B------:R-:W-:-:S02]  /*0570*/  IADD3.X R41, PT, PT, RZ, R3, RZ, P6, !PT ;  /* 0x00000003ff297210 */ /* 0x000fc400037fe4ff */
[-C--:B------:R-:W-:Y:S02]  /*0580*/  IADD3.X R43, PT, PT, RZ, R3.reuse, RZ, P0, !PT ;  /* 0x00000003ff2b7210 */ /* 0x080fe400007fe4ff */
[-C--:B------:R-:W-:Y:S02]  /*0590*/  IADD3.X R45, PT, PT, RZ, R3.reuse, RZ, P1, !PT ;  /* 0x00000003ff2d7210 */ /* 0x080fe40000ffe4ff */
[-C--:B------:R-:W-:Y:S02]  /*05a0*/  IADD3.X R47, PT, PT, RZ, R3.reuse, RZ, P2, !PT ;  /* 0x00000003ff2f7210 */ /* 0x080fe400017fe4ff */
[----:B------:R-:W-:Y:S02]  /*05b0*/  IADD3.X R49, PT, PT, RZ, R3, RZ, P3, !PT ;  /* 0x00000003ff317210 */ /* 0x000fe40001ffe4ff */
[----:B------:R-:W-:Y:S02]  /*05c0*/  IADD3.X R3, PT, PT, RZ, R5, RZ, P4, !PT ;  /* 0x00000005ff037210 */ /* 0x000fe400027fe4ff */
[----:B------:R-:W-:-:S02]  /*05d0*/  MOV R89, R40 ;  /* 0x0000002800597202 */ /* 0x000fc40000000f00 */
[----:B------:R-:W-:Y:S01]  /*05e0*/  MOV R41, R2 ;  /* 0x0000000200297202 */ /* 0x000fe20000000f00 */
[----:B-1----:R-:W-:Y:S01]  /*05f0*/  IMAD.WIDE.U32 R2, R59, 0x4, R6 ;  /* 0x000000043b027825 */ /* 0x002fe200078e0006 */
[C---:B------:R-:W-:Y:S01]  /*0600*/  IADD3 R16, P5, PT, R4.reuse, 0x800, RZ ;  /* 0x0000080004107810 */ /* 0x040fe20007fbe0ff */
[----:B------:R-:W1:Y:S01]  /*0610*/  LDC.64 R6, c[0x0][0x388] ;  /* 0x0000e200ff067b82 */ /* 0x000e620000000a00 */
[C---:B------:R-:W-:Y:S02]  /*0620*/  IADD3 R18, P3, PT, R4.reuse, 0xc00, RZ ;  /* 0x00000c0004127810 */ /* 0x040fe40007f7e0ff */
[C---:B------:R-:W-:Y:S01]  /*0630*/  IADD3 R32, P0, PT, R4.reuse, 0x1000, RZ ;  /* 0x0000100004207810 */ /* 0x040fe20007f1e0ff */
[----:B------:R-:W-:Y:S01]  /*0640*/  @!PT LDS RZ, [RZ] ;  /* 0x00000000fffff984 */ /* 0x000fe20000000800 */
[----:B------:R-:W-:Y:S01]  /*0650*/  @!PT LDS RZ, [RZ] ;  /* 0x00000000fffff984 */ /* 0x000fe20000000800 */
[----:B------:R-:W-:Y:S01]  /*0660*/  @!PT LDS RZ, [RZ] ;  /* 0x00000000fffff984 */ /* 0x000fe20000000800 */
[----:B----4-:R-:W-:Y:S01]  /*0670*/  LDGSTS.E.BYPASS.128 [R63], desc[UR12][R2.64] ;  /* 0x00000000023f7fae */ /* 0x010fe2000b98180c */
[----:B------:R-:W-:Y:S02]  /*0680*/  IADD3 R34, P1, PT, R4, 0x1400, RZ ;  /* 0x0000140004227810 */ /* 0x000fe40007f3e0ff */
[----:B------:R-:W-:-:S02]  /*0690*/  LOP3.LUT R61, R17, 0x3c, RZ, 0xc0, !PT ;  /* 0x0000003c113d7812 */ /* 0x000fc400078ec0ff */
[-C--:B------:R-:W-:Y:S02]  /*06a0*/  IADD3.X R17, PT, PT, RZ, R5.reuse, RZ, P5, !PT ;  /* 0x00000005ff117210 */ /* 0x080fe40002ffe4ff */
[-C--:B------:R-:W-:Y:S02]  /*06b0*/  IADD3.X R19, PT, PT, RZ, R5.reuse, RZ, P3, !PT ;  /* 0x00000005ff137210 */ /* 0x080fe40001ffe4ff */
[-C--:B------:R-:W-:Y:S02]  /*06c0*/  IADD3.X R33, PT, PT, RZ, R5.reuse, RZ, P0, !PT ;  /* 0x00000005ff217210 */ /* 0x080fe400007fe4ff */
[----:B------:R-:W-:Y:S02]  /*06d0*/  MOV R75, R4 ;  /* 0x00000004004b7202 */ /* 0x000fe40000000f00 */
[C---:B------:R-:W-:Y:S02]  /*06e0*/  IADD3 R36, P2, PT, R4.reuse, 0x1800, RZ ;  /* 0x0000180004247810 */ /* 0x040fe40007f5e0ff */
[----:B------:R-:W-:-:S02]  /*06f0*/  IADD3 R38, P4, PT, R4, 0x1c00, RZ ;  /* 0x00001c0004267810 */ /* 0x000fc40007f9e0ff */
[C---:B------:R-:W-:Y:S02]  /*0700*/  IADD3 R52, P5, PT, R4.reuse, 0x2000, RZ ;  /* 0x0000200004347810 */ /* 0x040fe40007fbe0ff */
[C---:B------:R-:W-:Y:S02]  /*0710*/  IADD3 R54, P3, PT, R4.reuse, 0x2400, RZ ;  /* 0x0000240004367810 */ /* 0x040fe40007f7e0ff */
[C---:B------:R-:W-:Y:S02]  /*0720*/  IADD3 R56, P0, PT, R4.reuse, 0x2800, RZ ;  /* 0x0000280004387810 */ /* 0x040fe40007f1e0ff */
[-C--:B------:R-:W-:Y:S02]  /*0730*/  IADD3.X R35, PT, PT, RZ, R5.reuse, RZ, P1, !PT ;  /* 0x00000005ff237210 */ /* 0x080fe40000ffe4ff */
[----:B------:R-:W-:Y:S02]  /*0740*/  IADD3 R4, P1, PT, R4, 0x2c00, RZ ;  /* 0x00002c0004047810 */ /* 0x000fe40007f3e0ff */
[----:B------:R-:W-:-:S02]  /*0750*/  IADD3.X R37, PT, PT, RZ, R5, RZ, P2, !PT ;  /* 0x00000005ff257210 */ /* 0x000fc400017fe4ff */
[-C--:B------:R-:W-:Y:S02]  /*0760*/  IADD3.X R39, PT, PT, RZ, R5.reuse, RZ, P4, !PT ;  /* 0x00000005ff277210 */ /* 0x080fe400027fe4ff */
[-C--:B------:R-:W-:Y:S02]  /*0770*/  IADD3.X R53, PT, PT, RZ, R5.reuse, RZ, P5, !PT ;  /* 0x00000005ff357210 */ /* 0x080fe40002ffe4ff */
[-C--:B------:R-:W-:Y:S02]  /*0780*/  IADD3.X R55, PT, PT, RZ, R5.reuse, RZ, P3, !PT ;  /* 0x00000005ff377210 */ /* 0x080fe40001ffe4ff */
[-C--:B------:R-:W-:Y:S02]  /*0790*/  IADD3.X R57, PT, PT, RZ, R5.reuse, RZ, P0, !PT ;  /* 0x00000005ff397210 */ /* 0x080fe400007fe4ff */
[----:B------:R-:W-:Y:S02]  /*07a0*/  IADD3.X R5, PT, PT, RZ, R5, RZ, P1, !PT ;  /* 0x00000005ff057210 */ /* 0x000fe40000ffe4ff */
[----:B------:R-:W-:-:S02]  /*07b0*/  IADD3 R61, PT, PT, R0, R61, RZ ;  /* 0x0000003d003d7210 */ /* 0x000fc40007ffe0ff */
[----:B------:R-:W-:Y:S02]  /*07c0*/  MOV R67, R8 ;  /* 0x0000000800437202 */ /* 0x000fe40000000f00 */
[----:B------:R-:W-:Y:S02]  /*07d0*/  MOV R69, R10 ;  /* 0x0000000a00457202 */ /* 0x000fe40000000f00 */
[C---:B------:R-:W-:Y:S02]  /*07e0*/  IADD3 R8, P0, PT, R2.reuse, 0x18000, RZ ;  /* 0x0001800002087810 */ /* 0x040fe40007f1e0ff */
[----:B------:R-:W-:Y:S02]  /*07f0*/  IADD3 R10, P1, PT, R2, 0x30000, RZ ;  /* 0x00030000020a7810 */ /* 0x000fe40007f3e0ff */
[----:B------:R-:W-:Y:S01]  /*0800*/  MOV R59, R4 ;  /* 0x00000004003b7202 */ /* 0x000fe20000000f00 */
[----:B-1----:R-:W-:Y:S01]  /*0810*/  IMAD.WIDE.U32 R4, R61, 0x4, R6 ;  /* 0x000000043d047825 */ /* 0x002fe200078e0006 */
[----:B------:R-:W-:-:S02]  /*0820*/  MOV R73, R14 ;  /* 0x0000000e00497202 */ /* 0x000fc40000000f00 */
[----:B------:R-:W-:Y:S02]  /*0830*/  CS2R R60, SRZ ;  /* 0x00000000003c7805 */ /* 0x000fe4000001ff00 */
[----:B------:R-:W-:Y:S02]  /*0840*/  MOV R91, R42 ;  /* 0x0000002a005b7202 */ /* 0x000fe40000000f00 */
[----:B------:R-:W-:Y:S02]  /*0850*/  IADD3.X R9, PT, PT, RZ, R3, RZ, P0, !PT ;  /* 0x00000003ff097210 */ /* 0x000fe400007fe4ff */
[----:B------:R-:W-:Y:S02]  /*0860*/  MOV R93, R44 ;  /* 0x0000002c005d7202 */ /* 0x000fe40000000f00 */
[----:B------:R-:W-:Y:S01]  /*0870*/  MOV R43, R16 ;  /* 0x00000010002b7202 */ /* 0x000fe20000000f00 */
[----:B------:R1:W-:Y:S01]  /*0880*/  LDGSTS.E.BYPASS.128 [R65], desc[UR12][R8.64] ;  /* 0x0000000008417fae */ /* 0x0003e2000b98180c */
[----:B------:R-:W-:-:S02]  /*0890*/  IADD3 R14, P0, PT, R2, 0x48000, RZ ;  /* 0x00048000020e7810 */ /* 0x000fc40007f1e0ff */
[----:B------:R-:W-:Y:S02]  /*08a0*/  IADD3.X R11, PT, PT, RZ, R3, RZ, P1, !PT ;  /* 0x00000003ff0b7210 */ /* 0x000fe40000ffe4ff */
[----:B------:R-:W-:Y:S02]  /*08b0*/  MOV R45, R18 ;  /* 0x00000012002d7202 */ /* 0x000fe40000000f00 */
[C---:B------:R-:W-:Y:S01]  /*08c0*/  IADD3 R16, P1, PT, R2.reuse, 0x60000, RZ ;  /* 0x0006000002107810 */ /* 0x040fe20007f3e0ff */
[----:B------:R-:W-:Y:S01]  /*08d0*/  LDGSTS.E.BYPASS.128 [R67], desc[UR12][R10.64] ;  /* 0x000000000a437fae */ /* 0x000fe2000b98180c */
[----:B------:R-:W-:Y:S02]  /*08e0*/  IADD3 R18, P2, PT, R2, 0x78000, RZ ;  /* 0x0007800002127810 */ /* 0x000fe40007f5e0ff */
[----:B------:R-:W-:Y:S02]  /*08f0*/  MOV R71, R12 ;  /* 0x0000000c00477202 */ /* 0x000fe40000000f00 */
[----:B-1----:R-:W-:-:S02]  /*0900*/  CS2R R64, SRZ ;  /* 0x0000000000407805 */ /* 0x002fc4000001ff00 */
[----:B------:R-:W-:Y:S02]  /*0910*/  IADD3.X R15, PT, PT, RZ, R3, RZ, P0, !PT ;  /* 0x00000003ff0f7210 */ /* 0x000fe400007fe4ff */
[C---:B------:R-:W-:Y:S02]  /*0920*/  IADD3 R6, P5, PT, R4.reuse, 0x6000, RZ ;  /* 0x0000600004067810 */ /* 0x040fe40007fbe0ff */
[----:B------:R-:W-:Y:S01]  /*0930*/  MOV R77, R20 ;  /* 0x00000014004d7202 */ /* 0x000fe20000000f00 */
[----:B------:R1:W-:Y:S01]  /*0940*/  LDGSTS.E.BYPASS.128 [R69], desc[UR12][R14.64] ;  /* 0x000000000e457fae */ /* 0x0003e2000b98180c */
[-C--:B------:R-:W-:Y:S02]  /*0950*/  IADD3.X R17, PT, PT, RZ, R3.reuse, RZ, P1, !PT ;  /* 0x00000003ff117210 */ /* 0x080fe40000ffe4ff */
[C---:B------:R-:W-:Y:S02]  /*0960*/  IADD3 R12, P6, PT, R4.reuse, 0xc000, RZ ;  /* 0x0000c000040c7810 */ /* 0x040fe40007fde0ff */
[----:B------:R-:W-:Y:S01]  /*0970*/  IADD3.X R19, PT, PT, RZ, R3, RZ, P2, !PT ;  /* 0x00000003ff137210 */ /* 0x000fe200017fe4ff */
[----:B------:R-:W-:Y:S01]  /*0980*/  LDGSTS.E.BYPASS.128 [R71], desc[UR12][R16.64] ;  /* 0x0000000010477fae */ /* 0x000fe2000b98180c */
[----:B------:R-:W-:-:S02]  /*0990*/  IADD3 R20, P0, PT, R4, 0x12000, RZ ;  /* 0x0001200004147810 */ /* 0x000fc40007f1e0ff */
[-C--:B------:R-:W-:Y:S01]  /*09a0*/  IADD3.X R7, PT, PT, RZ, R5.reuse, RZ, P5, !PT ;  /* 0x00000005ff077210 */ /* 0x080fe20002ffe4ff */
[----:B------:R2:W-:Y:S01]  /*09b0*/  LDGSTS.E.BYPASS.128 [R73], desc[UR12][R18.64] ;  /* 0x0000000012497fae */ /* 0x0005e2000b98180c */
[-C--:B------:R-:W-:Y:S02]  /*09c0*/  IADD3.X R13, PT, PT, RZ, R5.reuse, RZ, P6, !PT ;  /* 0x00000005ff0d7210 */ /* 0x080fe400037fe4ff */
[----:B-1----:R-:W-:Y:S02]  /*09d0*/  CS2R R68, SRZ ;  /* 0x0000000000447805 */ /* 0x002fe4000001ff00 */
[----:B------:R-:W-:Y:S01]  /*09e0*/  IADD3.X R21, PT, PT, RZ, R5, RZ, P0, !PT ;  /* 0x00000005ff157210 */ /* 0x000fe200007fe4ff */
[----:B------:R-:W-:Y:S01]  /*09f0*/  LDGSTS.E.BYPASS.128 [R75], desc[UR12][R4.64] ;  /* 0x00000000044b7fae */ /* 0x000fe2000b98180c */
[----:B------:R-:W-:Y:S02]  /*0a00*/  MOV R79, R22 ;  /* 0x00000016004f7202 */ /* 0x000fe40000000f00 */
[----:B------:R-:W-:Y:S01]  /*0a10*/  MOV R81, R24 ;  /* 0x0000001800517202 */ /* 0x000fe20000000f00 */
[----:B------:R1:W-:Y:S01]  /*0a20*/  LDGSTS.E.BYPASS.128 [R41], desc[UR12][R6.64] ;  /* 0x0000000006297fae */ /* 0x0003e2000b98180c */
[----:B------:R-:W-:-:S02]  /*0a30*/  IADD3 R22, P1, PT, R4, 0x18000, RZ ;  /* 0x0001800004167810 */ /* 0x000fc40007f3e0ff */
[----:B------:R-:W-:Y:S01]  /*0a40*/  MOV R83, R26 ;  /* 0x0000001a00537202 */ /* 0x000fe20000000f00 */
[----:B------:R3:W-:Y:S01]  /*0a50*/  LDGSTS.E.BYPASS.128 [R43], desc[UR12][R12.64] ;  /* 0x000000000c2b7fae */ /* 0x0007e2000b98180c */
[C---:B------:R-:W-:Y:S02]  /*0a60*/  IADD3 R24, P2, PT, R4.reuse, 0x1e000, RZ ;  /* 0x0001e00004187810 */ /* 0x040fe40007f5e0ff */
[----:B--2---:R-:W-:Y:S02]  /*0a70*/  CS2R R72, SRZ ;  /* 0x0000000000487805 */ /* 0x004fe4000001ff00 */
[----:B------:R-:W-:Y:S01]  /*0a80*/  MOV R85, R28 ;  /* 0x0000001c00557202 */ /* 0x000fe20000000f00 */
[----:B------:R2:W-:Y:S01]  /*0a90*/  LDGSTS.E.BYPASS.128 [R45], desc[UR12][R20.64] ;  /* 0x00000000142d7fae */ /* 0x0005e2000b98180c */
[----:B------:R-:W-:Y:S02]  /*0aa0*/  IADD3 R26, P3, PT, R4, 0x24000, RZ ;  /* 0x00024000041a7810 */ /* 0x000fe40007f7e0ff */
[----:B------:R-:W-:Y:S01]  /*0ab0*/  MOV R87, R30 ;  /* 0x0000001e00577202 */ /* 0x000fe20000000f00 */
[----:B------:R-:W0:Y:S01]  /*0ac0*/  LDGDEPBAR ;  /* 0x00000000000079af */ /* 0x000e220000000000 */
[----:B------:R-:W-:-:S02]  /*0ad0*/  MOV R97, R46 ;  /* 0x0000002e00617202 */ /* 0x000fc40000000f00 */
[----:B-1----:R-:W-:Y:S02]  /*0ae0*/  CS2R R6, SRZ ;  /* 0x0000000000067805 */ /* 0x002fe4000001ff00 */
[----:B------:R-:W-:Y:S01]  /*0af0*/  IADD3 R28, P4, PT, R4, 0x2a000, RZ ;  /* 0x0002a000041c7810 */ /* 0x000fe20007f9e0ff */
[----:B------:R1:W-:Y:S01]  /*0b00*/  LDGSTS.E.BYPASS.128 [R77], desc[UR12][R2.64+0x40] ;  /* 0x00000040024d7fae */ /* 0x0003e2000b98180c */
[----:B------:R-:W-:Y:S02]  /*0b10*/  MOV R99, R48 ;  /* 0x0000003000637202 */ /* 0x000fe40000000f00 */
[----:B---3--:R-:W-:Y:S02]  /*0b20*/  CS2R R12, SRZ ;  /* 0x00000000000c7805 */ /* 0x008fe4000001ff00 */
[----:B------:R-:W-:Y:S01]  /*0b30*/  MOV R47, R32 ;  /* 0x00000020002f7202 */ /* 0x000fe20000000f00 */
[----:B------:R-:W-:Y:S01]  /*0b40*/  LDGSTS.E.BYPASS.128 [R79], desc[UR12][R8.64+0x40] ;  /* 0x00000040084f7fae */ /* 0x000fe2000b98180c */
[----:B------:R-:W-:-:S02]  /*0b50*/  IADD3.X R23, PT, PT, RZ, R5, RZ, P1, !PT ;  /* 0x00000005ff177210 */ /* 0x000fc40000ffe4ff */
[----:B--2---:R-:W-:Y:S02]  /*0b60*/  CS2R R20, SRZ ;  /* 0x0000000000147805 */ /* 0x004fe4000001ff00 */
[----:B------:R-:W-:Y:S01]  /*0b70*/  MOV R101, R50 ;  /* 0x0000003200657202 */ /* 0x000fe20000000f00 */
[----:B------:R2:W-:Y:S01]  /*0b80*/  LDGSTS.E.BYPASS.128 [R81], desc[UR12][R10.64+0x40] ;  /* 0x000000400a517fae */ /* 0x0005e2000b98180c */
[----:B------:R-:W-:Y:S02]  /*0b90*/  MOV R49, R34 ;  /* 0x0000002200317202 */ /* 0x000fe40000000f00 */
[----:B------:R-:W-:Y:S01]  /*0ba0*/  IADD3.X R25, PT, PT, RZ, R5, RZ, P2, !PT ;  /* 0x00000005ff197210 */ /* 0x000fe200017fe4ff */
[----:B------:R-:W-:Y:S01]  /*0bb0*/  LDGSTS.E.BYPASS.128 [R83], desc[UR12][R14.64+0x40] ;  /* 0x000000400e537fae */ /* 0x000fe2000b98180c */
[----:B------:R-:W-:Y:S02]  /*0bc0*/  MOV R51, R36 ;  /* 0x0000002400337202 */ /* 0x000fe40000000f00 */
[----:B-1----:R-:W-:-:S02]  /*0bd0*/  CS2R R76, SRZ ;  /* 0x00000000004c7805 */ /* 0x002fc4000001ff00 */
[----:B------:R-:W-:Y:S01]  /*0be0*/  IADD3.X R27, PT, PT, RZ, R5, RZ, P3, !PT ;  /* 0x00000005ff1b7210 */ /* 0x000fe20001ffe4ff */
[----:B------:R1:W-:Y:S01]  /*0bf0*/  LDGSTS.E.BYPASS.128 [R85], desc[UR12][R16.64+0x40] ;  /* 0x0000004010557fae */ /* 0x0003e2000b98180c */
[----:B------:R-:W-:Y:S02]  /*0c00*/  MOV R39, R38 ;  /* 0x0000002600277202 */ /* 0x000fe40000000f00 */
[----:B------:R-:W-:Y:S01]  /*0c10*/  IADD3.X R29, PT, PT, RZ, R5, RZ, P4, !PT ;  /* 0x00000005ff1d7210 */ /* 0x000fe200027fe4ff */
[----:B------:R-:W-:Y:S01]  /*0c20*/  LDGSTS.E.BYPASS.128 [R87], desc[UR12][R18.64+0x40] ;  /* 0x0000004012577fae */ /* 0x000fe2000b98180c */
[C---:B------:R-:W-:Y:S02]  /*0c30*/  IADD3 R30, P5, PT, R4.reuse, 0x30000, RZ ;  /* 0x00030000041e7810 */ /* 0x040fe40007fbe0ff */
[----:B--2---:R-:W-:Y:S02]  /*0c40*/  CS2R R80, SRZ ;  /* 0x0000000000507805 */ /* 0x004fe4000001ff00 */
[C---:B------:R-:W-:Y:S01]  /*0c50*/  IADD3 R32, P6, PT, R4.reuse, 0x36000, RZ ;  /* 0x0003600004207810 */ /* 0x040fe20007fde0ff */
[----:B------:R2:W-:Y:S01]  /*0c60*/  LDGSTS.E.BYPASS.128 [R47], desc[UR12][R22.64] ;  /* 0x00000000162f7fae */ /* 0x0005e2000b98180c */
[----:B------:R-:W-:-:S02]  /*0c70*/  IADD3 R34, P0, PT, R4, 0x3c000, RZ ;  /* 0x0003c00004227810 */ /* 0x000fc40007f1e0ff */
[----:B------:R-:W-:Y:S01]  /*0c80*/  IADD3 R36, P1, PT, R4, 0x42000, RZ ;  /* 0x0004200004247810 */ /* 0x000fe20007f3e0ff */
[----:B------:R3:W-:Y:S01]  /*0c90*/  LDGSTS.E.BYPASS.128 [R49], desc[UR12][R24.64] ;  /* 0x0000000018317fae */ /* 0x0007e2000b98180c */
[----:B------:R-:W-:Y:S02]  /*0ca0*/  MOV R53, R52 ;  /* 0x0000003400357202 */ /* 0x000fe40000000f00 */
[----:B-1----:R-:W-:Y:S02]  /*0cb0*/  CS2R R84, SRZ ;  /* 0x0000000000547805 */ /* 0x002fe4000001ff00 */
[----:B------:R-:W-:Y:S01]  /*0cc0*/  IADD3.X R31, PT, PT, RZ, R5, RZ, P5, !PT ;  /* 0x00000005ff1f7210 */ /* 0x000fe20002ffe4ff */
[----:B------:R1:W-:Y:S01]  /*0cd0*/  LDGSTS.E.BYPASS.128 [R51], desc[UR12][R26.64] ;  /* 0x000000001a337fae */ /* 0x0003e2000b98180c */
[----:B------:R-:W-:Y:S01]  /*0ce0*/  MOV R55, R54 ;  /* 0x0000003600377202 */ /* 0x000fe20000000f00 */
[----:B------:R-:W-:Y:S01]  /*0cf0*/  HFMA2 R54, -RZ, RZ, 0, 0 ;  /* 0x00000000ff367431 */ /* 0x000fe200000001ff */
[----:B------:R-:W-:Y:S01]  /*0d00*/  IADD3.X R33, PT, PT, RZ, R5, RZ, P6, !PT ;  /* 0x00000005ff217210 */ /* 0x000fe200037fe4ff */
[----:B------:R4:W-:Y:S01]  /*0d10*/  LDGSTS.E.BYPASS.128 [R39], desc[UR12][R28.64] ;  /* 0x000000001c277fae */ /* 0x0009e2000b98180c */
[----:B------:R-:W-:-:S02]  /*0d20*/  MOV R57, R56 ;  /* 0x0000003800397202 */ /* 0x000fc40000000f00 */
[----:B--2---:R-:W-:Y:S02]  /*0d30*/  CS2R R22, SRZ ;  /* 0x0000000000167805 */ /* 0x004fe4000001ff00 */
[-C--:B------:R-:W-:Y:S01]  /*0d40*/  IADD3.X R35, PT, PT, RZ, R5.reuse, RZ, P0, !PT ;  /* 0x00000005ff237210 */ /* 0x080fe200007fe4ff */
[----:B------:R-:W0:Y:S01]  /*0d50*/  LDGDEPBAR ;  /* 0x00000000000079af */ /* 0x000e220000000000 */
[----:B------:R-:W-:Y:S02]  /*0d60*/  IADD3.X R37, PT, PT, RZ, R5, RZ, P1, !PT ;  /* 0x00000005ff257210 */ /* 0x000fe40000ffe4ff */
[----:B---3--:R-:W-:Y:S02]  /*0d70*/  CS2R R24, SRZ ;  /* 0x0000000000187805 */ /* 0x008fe4000001ff00 */
[----:B------:R-:W-:Y:S01]  /*0d80*/  MOV R0, RZ ;  /* 0x000000ff00007202 */ /* 0x000fe20000000f00 */
[----:B------:R2:W-:Y:S01]  /*0d90*/  LDGSTS.E.BYPASS.128 [R89], desc[UR12][R2.64+0x80] ;  /* 0x0000008002597fae */ /* 0x0005e2000b98180c */
[----:B-1----:R-:W-:-:S02]  /*0da0*/  CS2R R26, SRZ ;  /* 0x00000000001a7805 */ /* 0x002fc4000001ff00 */
[----:B------:R-:W-:Y:S02]  /*0db0*/  CS2R R4, SRZ ;  /* 0x0000000000047805 */ /* 0x000fe4000001ff00 */
[----:B------:R-:W-:Y:S01]  /*0dc0*/  CS2R R86, SRZ ;  /* 0x0000000000567805 */ /* 0x000fe2000001ff00 */
[----:B------:R1:W-:Y:S01]  /*0dd0*/  LDGSTS.E.BYPASS.128 [R91], desc[UR12][R8.64+0x80] ;  /* 0x00000080085b7fae */ /* 0x0003e2000b98180c */
[----:B----4-:R-:W-:Y:S02]  /*0de0*/  CS2R R28, SRZ ;  /* 0x00000000001c7805 */ /* 0x010fe4000001ff00 */
[----:B------:R-:W-:Y:S01]  /*0df0*/  MOV R143, RZ ;  /* 0x000000ff008f7202 */ /* 0x000fe20000000f00 */
[----:B------:R3:W-:Y:S01]  /*0e00*/  LDGSTS.E.BYPASS.128 [R93], desc[UR12][R10.64+0x80] ;  /* 0x000000800a5d7fae */ /* 0x0007e2000b98180c */
[----:B------:R-:W-:Y:S02]  /*0e10*/  MOV R141, RZ ;  /* 0x000000ff008d7202 */ /* 0x000fe40000000f00 */
[----:B------:R-:W-:Y:S01]  /*0e20*/  MOV R137, RZ ;  /* 0x000000ff00897202 */ /* 0x000fe20000000f00 */
[----:B------:R4:W-:Y:S01]  /*0e30*/  LDGSTS.E.BYPASS.128 [R97], desc[UR12][R14.64+0x80] ;  /* 0x000000800e617fae */ /* 0x0009e2000b98180c */
[----:B--2---:R-:W-:-:S02]  /*0e40*/  CS2R R88, SRZ ;  /* 0x0000000000587805 */ /* 0x004fc4000001ff00 */
[----:B------:R-:W-:Y:S01]  /*0e50*/  CS2R R2, SRZ ;  /* 0x0000000000027805 */ /* 0x000fe2000001ff00 */
[----:B------:R2:W-:Y:S01]  /*0e60*/  LDGSTS.E.BYPASS.128 [R99], desc[UR12][R16.64+0x80] ;  /* 0x0000008010637fae */ /* 0x0005e2000b98180c */
[----:B-1----:R-:W-:Y:S02]  /*0e70*/  CS2R R8, SRZ ;  /* 0x0000000000087805 */ /* 0x002fe4000001ff00 */
[----:B------:R-:W-:Y:S01]  /*0e80*/  MOV R91, RZ ;  /* 0x000000ff005b7202 */ /* 0x000fe20000000f00 */
[----:B------:R1:W-:Y:S01]  /*0e90*/  LDGSTS.E.BYPASS.128 [R101], desc[UR12][R18.64+0x80] ;  /* 0x0000008012657fae */ /* 0x0003e2000b98180c */
[----:B---3--:R-:W-:Y:S02]  /*0ea0*/  CS2R R92, SRZ ;  /* 0x00000000005c7805 */ /* 0x008fe4000001ff00 */
[----:B------:R-:W-:Y:S01]  /*0eb0*/  CS2R R10, SRZ ;  /* 0x00000000000a7805 */ /* 0x000fe2000001ff00 */
[----:B------:R3:W-:Y:S01]  /*0ec0*/  LDGSTS.E.BYPASS.128 [R53], desc[UR12][R30.64] ;  /* 0x000000001e357fae */ /* 0x0007e2000b98180c */
[----:B----4-:R-:W-:-:S02]  /*0ed0*/  CS2R R14, SRZ ;  /* 0x00000000000e7805 */ /* 0x010fc4000001ff00 */
[----:B------:R-:W-:Y:S01]  /*0ee0*/  CS2R R96, SRZ ;  /* 0x0000000000607805 */ /* 0x000fe2000001ff00 */
[----:B------:R4:W-:Y:S01]  /*0ef0*/  LDGSTS.E.BYPASS.128 [R55], desc[UR12][R32.64] ;  /* 0x0000000020377fae */ /* 0x0009e2000b98180c */
[----:B--2---:R-:W-:Y:S02]  /*0f00*/  CS2R R16, SRZ ;  /* 0x0000000000107805 */ /* 0x004fe4000001ff00 */
[----:B------:R-:W-:Y:S01]  /*0f10*/  CS2R R98, SRZ ;  /* 0x0000000000627805 */ /* 0x000fe2000001ff00 */
[----:B------:R2:W-:Y:S01]  /*0f20*/  LDGSTS.E.BYPASS.128 [R57], desc[UR12][R34.64] ;  /* 0x0000000022397fae */ /* 0x0005e2000b98180c */
[----:B-1----:R-:W-:Y:S02]  /*0f30*/  CS2R R18, SRZ ;  /* 0x0000000000127805 */ /* 0x002fe4000001ff00 */
[----:B------:R-:W-:Y:S01]  /*0f40*/  CS2R R100, SRZ ;  /* 0x0000000000647805 */ /* 0x000fe2000001ff00 */
[----:B------:R1:W-:Y:S01]  /*0f50*/  LDGSTS.E.BYPASS.128 [R59], desc[UR12][R36.64] ;  /* 0x00000000243b7fae */ /* 0x0003e2000b98180c */
[----:B---3--:R-:W-:-:S02]  /*0f60*/  CS2R R30, SRZ ;  /* 0x00000000001e7805 */ /* 0x008fc4000001ff00 */
[----:B------:R-:W-:Y:S01]  /*0f70*/  CS2R R52, SRZ ;  /* 0x0000000000347805 */ /* 0x000fe2000001ff00 */
[----:B------:R-:W0:Y:S01]  /*0f80*/  LDGDEPBAR ;  /* 0x00000000000079af */ /* 0x000e220000000000 */
[----:B----4-:R-:W-:Y:S02]  /*0f90*/  CS2R R32, SRZ ;  /* 0x0000000000207805 */ /* 0x010fe4000001ff00 */
[----:B--2---:R-:W-:Y:S02]  /*0fa0*/  CS2R R34, SRZ ;  /* 0x0000000000227805 */ /* 0x004fe4000001ff00 */
[----:B------:R-:W-:-:S07]  /*0fb0*/  CS2R R56, SRZ ;  /* 0x0000000000387805 */ /* 0x000fce000001ff00 */
.L_x_1:
[----:B------:R-:W2:Y:S01]  /*0fc0*/  S2R R130, SR_TID.X ;  /* 0x0000000000827919 */ /* 0x000ea20000002100 */
[----:B------:R-:W3:Y:S01]  /*0fd0*/  S2UR UR9, SR_CgaCtaId ;  /* 0x00000000000979c3 */ /* 0x000ee20000008800 */
[----:B------:R-:W-:Y:S01]  /*0fe0*/  UIADD3 UR5, UPT, UPT, UR4, -0x1, URZ ;  /* 0xffffffff04057890 */ /* 0x000fe2000fffe0ff */
[----:B-1----:R-:W-:Y:S01]  /*0ff0*/  MOV R37, 0x600 ;  /* 0x0000060000257802 */ /* 0x002fe20000000f00 */
[----:B------:R-:W-:Y:S01]  /*1000*/  UMOV UR7, 0x400 ;  /* 0x0000040000077882 */ /* 0x000fe20000000000 */
[----:B------:R-:W-:Y:S01]  /*1010*/  MOV R41, 0x600 ;  /* 0x0000060000297802 */ /* 0x000fe20000000f00 */
[----:B------:R-:W-:-:S03]  /*1020*/  ULOP3.LUT UR6, UR5, 0x3, URZ, 0xc0, !UPT ;  /* 0x0000000305067892 */ /* 0x000fc6000f8ec0ff */
[----:B------:R-:W-:Y:S01]  /*1030*/  BAR.SYNC.DEFER_BLOCKING 0x0 ;  /* 0x0000000000007b1d */ /* 0x000fe20000010000 */
[----:B------:R-:W-:Y:S02]  /*1040*/  USHF.L.U32 UR5, UR5, 0x9, URZ ;  /* 0x0000000905057899 */ /* 0x000fe400080006ff */
[----:B------:R-:W-:Y:S02]  /*1050*/  UIMAD UR6, UR6, 0x600, URZ ;  /* 0x00000600060678a4 */ /* 0x000fe4000f8e02ff */
[----:B------:R-:W-:-:S03]  /*1060*/  ULOP3.LUT UR5, UR5, 0x600, URZ, 0xc0, !UPT ;  /* 0x0000060005057892 */ /* 0x000fc6000f8ec0ff */
[----:B------:R-:W1:Y:S01]  /*1070*/  S2UR UR10, SR_SWINHI ;  /* 0x00000000000a79c3 */ /* 0x000e620000002f00 */
[----:B------:R-:W-:Y:S01]  /*1080*/  MOV R45, UR6 ;  /* 0x00000006002d7c02 */ /* 0x000fe20008000f00 */
[----:B---3--:R-:W-:Y:S02]  /*1090*/  ULEA UR14, UR9, UR7, 0x18 ;  /* 0x00000007090e7291 */ /* 0x008fe4000f8ec0ff */
[----:B------:R-:W-:-:S04]  /*10a0*/  UIADD3 UR7, UPT, UPT, UR7, 0x6000, URZ ;  /* 0x0000600007077890 */ /* 0x000fc8000fffe0ff */
[----:B------:R-:W-:Y:S01]  /*10b0*/  ULEA UR9, UR9, UR7, 0x18 ;  /* 0x0000000709097291 */ /* 0x000fe2000f8ec0ff */
[----:B--2---:R-:W-:-:S05]  /*10c0*/  SHF.R.U32.HI R36, RZ, 0x2, R130 ;  /* 0x00000002ff247819 */ /* 0x004fca0000011682 */
[----:B------:R-:W-:Y:S01]  /*10d0*/  IMAD R40, R36, R37, UR11 ;  /* 0x0000000b24287e24 */ /* 0x000fe2000f8e0225 */
[----:B------:R-:W-:Y:S01]  /*10e0*/  SHF.R.U32.HI R36, RZ, 0x4, R130 ;  /* 0x00000004ff247819 */ /* 0x000fe20000011682 */
[----:B------:R-:W-:Y:S01]  /*10f0*/  UMOV UR16, UR14 ;  /* 0x0000000e00107c82 */ /* 0x000fe20008000000 */
[----:B-1----:R-:W-:Y:S01]  /*1100*/  UMOV UR17, UR10 ;  /* 0x0000000a00117c82 */ /* 0x002fe20008000000 */
[----:B------:R-:W-:Y:S02]  /*1110*/  SHF.L.U32 R37, R130, 0x2, RZ ;  /* 0x0000000282257819 */ /* 0x000fe400000006ff */
[----:B------:R-:W-:Y:S01]  /*1120*/  MOV R38, UR16 ;  /* 0x0000001000267c02 */ /* 0x000fe20008000f00 */
[----:B------:R-:W-:Y:S01]  /*1130*/  IMAD R42, R36, R41, UR8 ;  /* 0x00000008242a7e24 */ /* 0x000fe2000f8e0229 */
[----:B------:R-:W-:Y:S02]  /*1140*/  MOV R39, UR17 ;  /* 0x0000001100277c02 */ /* 0x000fe40008000f00 */
[C---:B------:R-:W-:Y:S01]  /*1150*/  LOP3.LUT R36, R37.reuse, UR6, RZ, 0xfc, !PT ;  /* 0x0000000625247c12 */ /* 0x040fe2000f8efcff */
[----:B------:R-:W-:Y:S01]  /*1160*/  UMOV UR6, UR9 ;  /* 0x0000000900067c82 */ /* 0x000fe20008000000 */
[----:B------:R-:W-:Y:S01]  /*1170*/  UMOV UR7, UR10 ;  /* 0x0000000a00077c82 */ /* 0x000fe20008000000 */
[C---:B------:R-:W-:Y:S01]  /*1180*/  LOP3.LUT R41, R37.reuse, 0xc, RZ, 0xc0, !PT ;  /* 0x0000000c25297812 */ /* 0x040fe200078ec0ff */
[C---:B------:R-:W-:Y:S01]  /*1190*/  IMAD.WIDE.U32 R38, R37.reuse, 0x4, R38 ;  /* 0x0000000425267825 */ /* 0x040fe200078e0026 */
[----:B------:R-:W-:-:S02]  /*11a0*/  LOP3.LUT R43, R37, 0x3c, RZ, 0xc0, !PT ;  /* 0x0000003c252b7812 */ /* 0x000fc400078ec0ff */
[----:B------:R-:W-:Y:S01]  /*11b0*/  IADD3 R37, PT, PT, R36, -UR5, RZ ;  /* 0x8000000524257c10 */ /* 0x000fe2000fffe0ff */
[----:B------:R-:W-:Y:S01]  /*11c0*/  USHF.L.U32 UR5, UR4, 0x4, URZ ;  /* 0x0000000404057899 */ /* 0x000fe200080006ff */
[----:B------:R-:W-:Y:S01]  /*11d0*/  MOV R82, UR6 ;  /* 0x0000000600527c02 */ /* 0x000fe20008000f00 */
[----:B------:R-:W-:Y:S01]  /*11e0*/  IMAD.WIDE.U32 R38, R45, 0x4, R38 ;  /* 0x000000042d267825 */ /* 0x000fe200078e0026 */
[----:B------:R-:W-:Y:S02]  /*11f0*/  MOV R83, UR7 ;  /* 0x0000000700537c02 */ /* 0x000fe40008000f00 */
[----:B------:R-:W-:Y:S02]  /*1200*/  IADD3 R75, PT, PT, R40, R41, RZ ;  /* 0x00000029284b7210 */ /* 0x000fe40007ffe0ff */
[C---:B------:R-:W-:Y:S01]  /*1210*/  IADD3 R46, P3, PT, R38.reuse, 0x1000, RZ ;  /* 0x00001000262e7810 */ /* 0x040fe20007f7e0ff */
[----:B------:R-:W-:Y:S01]  /*1220*/  IMAD.WIDE.U32 R82, R37, 0x4, R82 ;  /* 0x0000000425527825 */ /* 0x000fe200078e0052 */
[----:B------:R-:W-:Y:S01]  /*1230*/  IADD3 R78, P0, PT, R38, 0x400, RZ ;  /* 0x00000400264e7810 */ /* 0x000fe20007f1e0ff */
[----:B------:R-:W1:Y:S01]  /*1240*/  LDC.64 R36, c[0x0][0x380] ;  /* 0x0000e000ff247b82 */ /* 0x000e620000000a00 */
[----:B------:R-:W-:-:S02]  /*1250*/  IADD3.X R47, PT, PT, RZ, R39, RZ, P3, !PT ;  /* 0x00000027ff2f7210 */ /* 0x000fc40001ffe4ff */
[C---:B------:R-:W-:Y:S02]  /*1260*/  IADD3 R48, P2, PT, R38.reuse, 0xc00, RZ ;  /* 0x00000c0026307810 */ /* 0x040fe40007f5e0ff */
[----:B------:R-:W-:Y:S02]  /*1270*/  MOV R71, R46 ;  /* 0x0000002e00477202 */ /* 0x000fe40000000f00 */
[----:B------:R-:W-:Y:S02]  /*1280*/  IADD3 R50, P1, PT, R38, 0x800, RZ ;  /* 0x0000080026327810 */ /* 0x000fe40007f3e0ff */
[----:B------:R-:W-:Y:S02]  /*1290*/  IADD3 R109, PT, PT, R42, R43, RZ ;  /* 0x0000002b2a6d7210 */ /* 0x000fe40007ffe0ff */
[-C--:B------:R-:W-:Y:S02]  /*12a0*/  IADD3.X R79, PT, PT, RZ, R39.reuse, RZ, P0, !PT ;  /* 0x00000027ff4f7210 */ /* 0x080fe400007fe4ff */
[----:B------:R-:W-:-:S02]  /*12b0*/  IADD3.X R49, PT, PT, RZ, R39, RZ, P2, !PT ;  /* 0x00000027ff317210 */ /* 0x000fc400017fe4ff */
[----:B------:R-:W-:Y:S02]  /*12c0*/  IADD3 R42, P0, PT, R82, 0x400, RZ ;  /* 0x00000400522a7810 */ /* 0x000fe40007f1e0ff */
[----:B------:R-:W-:Y:S02]  /*12d0*/  MOV R55, R38 ;  /* 0x0000002600377202 */ /* 0x000fe40000000f00 */
[----:B------:R-:W-:Y:S02]  /*12e0*/  IADD3 R44, P4, PT, R38, 0x1400, RZ ;  /* 0x00001400262c7810 */ /* 0x000fe40007f9e0ff */
[----:B------:R-:W-:Y:S02]  /*12f0*/  IADD3.X R51, PT, PT, RZ, R39, RZ, P1, !PT ;  /* 0x00000027ff337210 */ /* 0x000fe40000ffe4ff */
[C---:B------:R-:W-:Y:S01]  /*1300*/  IADD3 R40, P1, PT, R82.reuse, 0x800, RZ ;  /* 0x0000080052287810 */ /* 0x040fe20007f3e0ff */
[----:B-1----:R-:W-:Y:S01]  /*1310*/  IMAD.WIDE.U32 R46, R75, 0x4, R36 ;  /* 0x000000044b2e7825 */ /* 0x002fe200078e0024 */
[----:B------:R-:W-:Y:S01]  /*1320*/  IADD3 R38, P2, PT, R82, 0xc00, RZ ;  /* 0x00000c0052267810 */ /* 0x000fe20007f5e0ff */
[----:B------:R-:W1:Y:S01]  /*1330*/  LDC.64 R36, c[0x0][0x388] ;  /* 0x0000e200ff247b82 */ /* 0x000e620000000a00 */
[----:B------:R-:W-:-:S02]  /*1340*/  MOV R67, R48 ;  /* 0x0000003000437202 */ /* 0x000fc40000000f00 */
[----:B------:R-:W-:Y:S02]  /*1350*/  IADD3.X R43, PT, PT, RZ, R83, RZ, P0, !PT ;  /* 0x00000053ff2b7210 */ /* 0x000fe400007fe4ff */
[----:B------:R-:W-:Y:S01]  /*1360*/  MOV R49, UR5 ;  /* 0x0000000500317c02 */ /* 0x000fe20008000f00 */
[----:B------:R-:W-:Y:S01]  /*1370*/  UIMAD UR5, UR4, 0x6000, URZ ;  /* 0x00006000040578a4 */ /* 0x000fe2000f8e02ff */
[----:B------:R-:W-:Y:S02]  /*1380*/  IADD3.X R45, PT, PT, RZ, R39, RZ, P4, !PT ;  /* 0x00000027ff2d7210 */ /* 0x000fe400027fe4ff */
[----:B------:R-:W-:Y:S02]  /*1390*/  MOV R103, R82 ;  /* 0x0000005200677202 */ /* 0x000fe40000000f00 */
[-C--:B------:R-:W-:Y:S02]  /*13a0*/  IADD3.X R41, PT, PT, RZ, R83.reuse, RZ, P1, !PT ;  /* 0x00000053ff297210 */ /* 0x080fe40000ffe4ff */
[----:B------:R-:W-:-:S02]  /*13b0*/  IADD3.X R39, PT, PT, RZ, R83, RZ, P2, !PT ;  /* 0x00000053ff277210 */ /* 0x000fc400017fe4ff */
[----:B------:R-:W-:Y:S01]  /*13c0*/  MOV R83, R42 ;  /* 0x0000002a00537202 */ /* 0x000fe20000000f00 */
[----:B------:R-:W-:Y:S01]  /*13d0*/  IMAD.WIDE R42, R49, 0x4, R46 ;  /* 0x00000004312a7825 */ /* 0x000fe200078e022e */
[----:B------:R-:W-:Y:S02]  /*13e0*/  MOV R75, R44 ;  /* 0x0000002c004b7202 */ /* 0x000fe40000000f00 */
[----:B------:R-:W-:Y:S02]  /*13f0*/  MOV R105, R40 ;  /* 0x0000002800697202 */ /* 0x000fe40000000f00 */
[----:B------:R-:W-:Y:S01]  /*1400*/  MOV R107, R38 ;  /* 0x00000026006b7202 */ /* 0x000fe20000000f00 */
[----:B------:R-:W-:Y:S01]  /*1410*/  @!PT LDS RZ, [RZ] ;  /* 0x00000000fffff984 */ /* 0x000fe20000000800 */
[----:B------:R-:W-:Y:S01]  /*1420*/  @!PT LDS RZ, [RZ] ;  /* 0x00000000fffff984 */ /* 0x000fe20000000800 */
[----:B------:R-:W-:Y:S01]  /*1430*/  @!PT LDS RZ, [RZ] ;  /* 0x00000000fffff984 */ /* 0x000fe20000000800 */
[----:B------:R2:W-:Y:S01]  /*1440*/  LDGSTS.E.BYPASS.128 [R55], desc[UR12][R42.64+0xc0] ;  /* 0x000000c02a377fae */ /* 0x0005e2000b98180c */
[C---:B------:R-:W-:Y:S01]  /*1450*/  IADD3 R46, P0, PT, R42.reuse, 0x18000, RZ ;  /* 0x000180002a2e7810 */ /* 0x040fe20007f1e0ff */
[----:B-1----:R-:W-:Y:S01]  /*1460*/  IMAD.WIDE.U32 R36, R109, 0x4, R36 ;  /* 0x000000046d247825 */ /* 0x002fe200078e0024 */
[----:B------:R-:W-:-:S02]  /*1470*/  IADD3 R44, P1, PT, R42, 0x30000, RZ ;  /* 0x000300002a2c7810 */ /* 0x000fc40007f3e0ff */
[C---:B------:R-:W-:Y:S02]  /*1480*/  IADD3 R40, P2, PT, R42.reuse, 0x48000, RZ ;  /* 0x000480002a287810 */ /* 0x040fe40007f5e0ff */
[C---:B------:R-:W-:Y:S02]  /*1490*/  IADD3 R38, P3, PT, R42.reuse, 0x60000, RZ ;  /* 0x000600002a267810 */ /* 0x040fe40007f7e0ff */
[----:B------:R-:W-:Y:S02]  /*14a0*/  IADD3 R48, P4, PT, R42, 0x78000, RZ ;  /* 0x000780002a307810 */ /* 0x000fe40007f9e0ff */
[-C--:B------:R-:W-:Y:S02]  /*14b0*/  IADD3.X R47, PT, PT, RZ, R43.reuse, RZ, P0, !PT ;  /* 0x0000002bff2f7210 */ /* 0x080fe400007fe4ff */
[-C--:B------:R-:W-:Y:S02]  /*14c0*/  IADD3.X R45, PT, PT, RZ, R43.reuse, RZ, P1, !PT ;  /* 0x0000002bff2d7210 */ /* 0x080fe40000ffe4ff */
[----:B------:R-:W-:-:S02]  /*14d0*/  IADD3.X R41, PT, PT, RZ, R43, RZ, P2, !PT ;  /* 0x0000002bff297210 */ /* 0x000fc400017fe4ff */
[-C--:B------:R-:W-:Y:S02]  /*14e0*/  IADD3.X R39, PT, PT, RZ, R43.reuse, RZ, P3, !PT ;  /* 0x0000002bff277210 */ /* 0x080fe40001ffe4ff */
[----:B------:R-:W-:Y:S02]  /*14f0*/  IADD3.X R49, PT, PT, RZ, R43, RZ, P4, !PT ;  /* 0x0000002bff317210 */ /* 0x000fe400027fe4ff */
[----:B--2---:R-:W-:Y:S01]  /*1500*/  MOV R43, UR5 ;  /* 0x00000005002b7c02 */ /* 0x004fe20008000f00 */
[----:B------:R-:W-:Y:S01]  /*1510*/  UMOV UR5, URZ ;  /* 0x000000ff00057c82 */ /* 0x000fe20008000000 */
[----:B------:R-:W-:Y:S02]  /*1520*/  MOV R59, R78 ;  /* 0x0000004e003b7202 */ /* 0x000fe40000000f00 */
[----:B------:R-:W-:Y:S01]  /*1530*/  MOV R63, R50 ;  /* 0x00000032003f7202 */ /* 0x000fe20000000f00 */
[----:B------:R-:W-:Y:S02]  /*1540*/  IMAD.WIDE R36, R43, 0x4, R36 ;  /* 0x000000042b247825 */ /* 0x000fe400078e0224 */
[----:B------:R1:W-:Y:S01]  /*1550*/  LDGSTS.E.BYPASS.128 [R59], desc[UR12][R46.64+0xc0] ;  /* 0x000000c02e3b7fae */ /* 0x0003e2000b98180c */
[----:B------:R-:W-:-:S03]  /*1560*/  IADD3 R78, P0, PT, R36, 0x48000, RZ ;  /* 0x00048000244e7810 */ /* 0x000fc60007f1e0ff */
[----:B------:R1:W-:Y:S01]  /*1570*/  LDGSTS.E.BYPASS.128 [R63], desc[UR12][R44.64+0xc0] ;  /* 0x000000c02c3f7fae */ /* 0x0003e2000b98180c */
[C---:B------:R-:W-:Y:S02]  /*1580*/  IADD3 R50, P1, PT, R36.reuse, 0x4e000, RZ ;  /* 0x0004e00024327810 */ /* 0x040fe40007f3e0ff */
[C---:B------:R-:W-:Y:S01]  /*1590*/  IADD3 R42, P2, PT, R36.reuse, 0x54000, RZ ;  /* 0x00054000242a7810 */ /* 0x040fe20007f5e0ff */
[----:B------:R1:W-:Y:S01]  /*15a0*/  LDGSTS.E.BYPASS.128 [R67], desc[UR12][R40.64+0xc0] ;  /* 0x000000c028437fae */ /* 0x0003e2000b98180c */
[----:B------:R-:W-:Y:S02]  /*15b0*/  IADD3 R36, P3, PT, R36, 0x5a000, RZ ;  /* 0x0005a00024247810 */ /* 0x000fe40007f7e0ff */
[-C--:B------:R-:W-:Y:S01]  /*15c0*/  IADD3.X R79, PT, PT, RZ, R37.reuse, RZ, P0, !PT ;  /* 0x00000025ff4f7210 */ /* 0x080fe200007fe4ff */
[----:B------:R1:W-:Y:S01]  /*15d0*/  LDGSTS.E.BYPASS.128 [R71], desc[UR12][R38.64+0xc0] ;  /* 0x000000c026477fae */ /* 0x0003e2000b98180c */
[-C--:B------:R-:W-:Y:S02]  /*15e0*/  IADD3.X R51, PT, PT, RZ, R37.reuse, RZ, P1, !PT ;  /* 0x00000025ff337210 */ /* 0x080fe40000ffe4ff */
[-C--:B------:R-:W-:Y:S01]  /*15f0*/  IADD3.X R43, PT, PT, RZ, R37.reuse, RZ, P2, !PT ;  /* 0x00000025ff2b7210 */ /* 0x080fe200017fe4ff */
[----:B------:R1:W-:Y:S01]  /*1600*/  LDGSTS.E.BYPASS.128 [R75], desc[UR12][R48.64+0xc0] ;  /* 0x000000c0304b7fae */ /* 0x0003e2000b98180c */
[----:B------:R-:W-:-:S03]  /*1610*/  IADD3.X R37, PT, PT, RZ, R37, RZ, P3, !PT ;  /* 0x00000025ff257210 */ /* 0x000fc60001ffe4ff */
[----:B------:R1:W-:Y:S04]  /*1620*/  LDGSTS.E.BYPASS.128 [R103], desc[UR12][R78.64] ;  /* 0x000000004e677fae */ /* 0x0003e8000b98180c */
[----:B------:R1:W-:Y:S04]  /*1630*/  LDGSTS.E.BYPASS.128 [R83], desc[UR12][R50.64] ;  /* 0x0000000032537fae */ /* 0x0003e8000b98180c */
[----:B------:R1:W-:Y:S04]  /*1640*/  LDGSTS.E.BYPASS.128 [R105], desc[UR12][R42.64] ;  /* 0x000000002a697fae */ /* 0x0003e8000b98180c */
[----:B------:R1:W-:Y:S04]  /*1650*/  LDGSTS.E.BYPASS.128 [R107], desc[UR12][R36.64] ;  /* 0x00000000246b7fae */ /* 0x0003e8000b98180c */
[----:B------:R-:W0:Y:S01]  /*1660*/  LDGDEPBAR ;  /* 0x00000000000079af */ /* 0x000e220000000000 */
[----:B------:R-:W-:-:S04]  /*1670*/  DEPBAR.LE SB0, 0x3 ;  /* 0x000080c00000791a */ /* 0x000fc80000000000 */
[----:B------:R-:W-:Y:S06]  /*1680*/  BAR.SYNC.DEFER_BLOCKING 0x0 ;  /* 0x0000000000007b1d */ /* 0x000fec0000010000 */
.L_x_0:
[----:B------:R-:W-:Y:S01]  /*1690*/  USHF.L.U32 UR7, UR4, 0xa, URZ ;  /* 0x0000000a04077899 */ /* 0x000fe200080006ff */
[----:B------:R-:W-:Y:S01]  /*16a0*/  SHF.R.U32.HI R90, RZ, 0x3, R130 ;  /* 0x00000003ff5a7819 */ /* 0x000fe20000011682 */
[----:B------:R-:W-:Y:S01]  /*16b0*/  ULOP3.LUT UR6, UR4, 0x3, URZ, 0xc0, !UPT ;  /* 0x0000000304067892 */ /* 0x000fe2000f8ec0ff */
[----:B-1----:R-:W-:Y:S02]  /*16c0*/  SHF.L.U32 R37, R130, 0x1, RZ ;  /* 0x0000000182257819 */ /* 0x002fe400000006ff */
[----:B------:R-:W-:Y:S01]  /*16d0*/  MOV R39, UR5 ;  /* 0x0000000500277c02 */ /* 0x000fe20008000f00 */
[----:B------:R-:W-:Y:S01]  /*16e0*/  UIMAD UR6, UR6, 0x600, URZ ;  /* 0x00000600060678a4 */ /* 0x000fe2000f8e02ff */
[----:B------:R-:W-:Y:S01]  /*16f0*/  MOV R38, UR7 ;  /* 0x0000000700267c02 */ /* 0x000fe20008000f00 */
[----:B------:R-:W-:-:S03]  /*1700*/  IMAD R36, R90, 0x30, RZ ;  /* 0x000000305a247824 */ /* 0x000fc600078e02ff */
[----:B------:R-:W-:Y:S02]  /*1710*/  LOP3.LUT R37, R38, 0xc0e, R37, 0xc8, !PT ;  /* 0x00000c0e26257812 */ /* 0x000fe400078ec825 */
[----:B------:R-:W-:Y:S01]  /*1720*/  MOV R38, UR5 ;  /* 0x0000000500267c02 */ /* 0x000fe20008000f00 */
[----:B------:R-:W-:Y:S01]  /*1730*/  UIADD3 UR5, UPT, UPT, UR5, 0x1, URZ ;  /* 0x0000000105057890 */ /* 0x000fe2000fffe0ff */
[----:B------:R-:W-:Y:S02]  /*1740*/  LOP3.LUT R36, R36, UR6, RZ, 0xfc, !PT ;  /* 0x0000000624247c12 */ /* 0x000fe4000f8efcff */
[----:B------:R-:W-:Y:S01]  /*1750*/  LEA R37, R38, R37, 0x8 ;  /* 0x0000002526257211 */ /* 0x000fe200078e40ff */
[----:B------:R-:W-:Y:S01]  /*1760*/  UISETP.NE.AND UP0, UPT, UR5, 0x4, UPT ;  /* 0x000000040500788c */ /* 0x000fe2000bf05270 */
[----:B------:R-:W-:Y:S02]  /*1770*/  LEA R36, R39, R36, 0x2 ;  /* 0x0000002427247211 */ /* 0x000fe400078e10ff */
[----:B------:R-:W-:-:S02]  /*1780*/  LEA R132, R37, UR9, 0x2 ;  /* 0x0000000925847c11 */ /* 0x000fc4000f8e10ff */
[----:B------:R-:W-:-:S03]  /*1790*/  LEA R82, R36, UR14, 0x2 ;  /* 0x0000000e24527c11 */ /* 0x000fc6000f8e10ff */
[----:B------:R-:W-:Y:S04]  /*17a0*/  LDS.64 R102, [R132] ;  /* 0x0000000084667984 */ /* 0x000fe80000000a00 */
[----:B------:R-:W1:Y:S04]  /*17b0*/  LDS.128 R36, [R82] ;  /* 0x0000000052247984 */ /* 0x000e680000000c00 */
[----:B------:R-:W2:Y:S04]  /*17c0*/  LDS.64 R104, [R132+0x40] ;  /* 0x0000400084687984 */ /* 0x000ea80000000a00 */
[----:B------:R-:W3:Y:S04]  /*17d0*/  LDS.64 R106, [R132+0x80] ;  /* 0x00008000846a7984 */ /* 0x000ee80000000a00 */
[----:B------:R-:W4:Y:S04]  /*17e0*/  LDS.64 R108, [R132+0xc0] ;  /* 0x0000c000846c7984 */ /* 0x000f280000000a00 */
[----:B------:R-:W5:Y:S04]  /*17f0*/  LDS.128 R40, [R82+0x600] ;  /* 0x0006000052287984 */ /* 0x000f680000000c00 */
[----:B------:R-:W5:Y:S04]  /*1800*/  LDS.64 R110, [R132+0x100] ;  /* 0x00010000846e7984 */ /* 0x000f680000000a00 */
[----:B------:R-:W5:Y:S04]  /*1810*/  LDS.64 R112, [R132+0x140] ;  /* 0x0001400084707984 */ /* 0x000f680000000a00 */
[----:B------:R-:W5:Y:S04]  /*1820*/  LDS.64 R114, [R132+0x180] ;  /* 0x0001800084727984 */ /* 0x000f680000000a00 */
[----:B------:R-:W5:Y:S04]  /*1830*/  LDS.64 R116, [R132+0x1c0] ;  /* 0x0001c00084747984 */ /* 0x000f680000000a00 */
[----:B------:R-:W5:Y:S04]  /*1840*/  LDS.64 R118, [R132+0x200] ;  /* 0x0002000084767984 */ /* 0x000f680000000a00 */
[----:B------:R-:W5:Y:S01]  /*1850*/  LDS.64 R120, [R132+0x240] ;  /* 0x0002400084787984 */ /* 0x000f620000000a00 */
[C---:B-1----:R-:W-:Y:S01]  /*1860*/  FFMA R49, R36.reuse, R102, R92 ;  /* 0x0000006624317223 */ /* 0x042fe2000000005c */
[----:B------:R-:W-:-:S02]  /*1870*/  FFMA R98, R36, R103, R98 ;  /* 0x0000006724627223 */ /* 0x000fc40000000062 */
[----:B------:R-:W1:Y:S01]  /*1880*/  LDS.64 R122, [R132+0x280] ;  /* 0x00028000847a7984 */ /* 0x000e620000000a00 */
[C---:B--2---:R-:W-:Y:S01]  /*1890*/  FFMA R51, R36.reuse, R104, R94 ;  /* 0x0000006824337223 */ /* 0x044fe2000000005e */
[C---:B------:R-:W-:Y:S02]  /*18a0*/  FFMA R100, R36.reuse, R105, R100 ;  /* 0x0000006924647223 */ /* 0x040fe40000000064 */
[----:B------:R-:W2:Y:S01]  /*18b0*/  LDS.64 R124, [R132+0x2c0] ;  /* 0x0002c000847c7984 */ /* 0x000ea20000000a00 */
[C---:B---3--:R-:W-:Y:S01]  /*18c0*/  FFMA R55, R36.reuse, R106, R96 ;  /* 0x0000006a24377223 */ /* 0x048fe20000000060 */
[C---:B------:R-:W-:Y:S02]  /*18d0*/  FFMA R128, R36.reuse, R107, R128 ;  /* 0x0000006b24807223 */ /* 0x040fe40000000080 */
[----:B------:R-:W3:Y:S01]  /*18e0*/  LDS.128 R44, [R82+0xc00] ;  /* 0x000c0000522c7984 */ /* 0x000ee20000000c00 */
[C---:B----4-:R-:W-:Y:S01]  /*18f0*/  FFMA R59, R36.reuse, R108, R126 ;  /* 0x0000006c243b7223 */ /* 0x050fe2000000007e */
[----:B------:R-:W-:Y:S01]  /*1900*/  FFMA R36, R36, R109, R74 ;  /* 0x0000006d24247223 */ /* 0x000fe2000000004a */
[-C--:B-----5:R-:W-:Y:S01]  /*1910*/  FFMA R63, R102, R40.reuse, R53 ;  /* 0x00000028663f7223 */ /* 0x0a0fe20000000035 */
[-C--:B------:R-:W-:Y:S01]  /*1920*/  FFMA R161, R104, R40.reuse, R161 ;  /* 0x0000002868a17223 */ /* 0x080fe200000000a1 */
[-C--:B------:R-:W-:Y:S01]  /*1930*/  FFMA R163, R106, R40.reuse, R163 ;  /* 0x000000286aa37223 */ /* 0x080fe200000000a3 */
[----:B------:R-:W-:Y:S01]  /*1940*/  FFMA R165, R108, R40, R165 ;  /* 0x000000286ca57223 */ /* 0x000fe200000000a5 */
[C---:B------:R-:W-:Y:S01]  /*1950*/  FFMA R52, R40.reuse, R103, R52 ;  /* 0x0000006728347223 */ /* 0x040fe20000000034 */
[C---:B------:R-:W-:Y:S01]  /*1960*/  FFMA R86, R40.reuse, R105, R86 ;  /* 0x0000006928567223 */ /* 0x040fe20000000056 */
[----:B------:R-:W-:Y:S01]  /*1970*/  FFMA R88, R40, R107, R88 ;  /* 0x0000006b28587223 */ /* 0x000fe20000000058 */
[-C--:B------:R-:W-:Y:S01]  /*1980*/  FFMA R67, R110, R37.reuse, R49 ;  /* 0x000000256e437223 */ /* 0x080fe20000000031 */
[----:B------:R-:W-:Y:S01]  /*1990*/  FFMA R71, R112, R37, R51 ;  /* 0x0000002570477223 */ /* 0x000fe20000000033 */
[----:B------:R-:W-:Y:S01]  /*19a0*/  FFMA R40, R40, R109, R54 ;  /* 0x0000006d28287223 */ /* 0x000fe20000000036 */
[----:B------:R-:W4:Y:S01]  /*19b0*/  LDS.128 R48, [R82+0x1200] ;  /* 0x0012000052307984 */ /* 0x000f220000000c00 */
[C---:B------:R-:W-:Y:S01]  /*19c0*/  FFMA R53, R37.reuse, R111, R98 ;  /* 0x0000006f25357223 */ /* 0x040fe20000000062 */
[C---:B------:R-:W-:Y:S01]  /*19d0*/  FFMA R100, R37.reuse, R113, R100 ;  /* 0x0000007125647223 */ /* 0x040fe20000000064 */
[----:B------:R-:W-:Y:S01]  /*19e0*/  FFMA R75, R114, R37, R55 ;  /* 0x00000025724b7223 */ /* 0x000fe20000000037 */
[----:B------:R-:W-:Y:S01]  /*19f0*/  FFMA R128, R37, R115, R128 ;  /* 0x0000007325807223 */ /* 0x000fe20000000080 */
[----:B------:R-:W-:Y:S01]  /*1a00*/  FFMA R55, R41, R111, R52 ;  /* 0x0000006f29377223 */ /* 0x000fe20000000034 */
[----:B------:R-:W-:Y:S01]  /*1a10*/  FFMA R59, R116, R37, R59 ;  /* 0x00000025743b7223 */ /* 0x000fe2000000003b */
[----:B------:R-:W-:Y:S01]  /*1a20*/  FFMA R36, R37, R117, R36 ;  /* 0x0000007525247223 */ /* 0x000fe20000000024 */
[-C--:B------:R-:W-:Y:S01]  /*1a30*/  FFMA R63, R110, R41.reuse, R63 ;  /* 0x000000296e3f7223 */ /* 0x080fe2000000003f */
[----:B------:R-:W-:Y:S01]  /*1a40*/  FFMA R79, R112, R41, R161 ;  /* 0x00000029704f7223 */ /* 0x000fe200000000a1 */
[C---:B------:R-:W-:Y:S01]  /*1a50*/  FFMA R86, R41.reuse, R113, R86 ;  /* 0x0000007129567223 */ /* 0x040fe20000000056 */
[----:B------:R-:W-:Y:S01]  /*1a60*/  FFMA R83, R114, R41, R163 ;  /* 0x0000002972537223 */ /* 0x000fe200000000a3 */
[C---:B------:R-:W-:Y:S01]  /*1a70*/  FFMA R88, R41.reuse, R115, R88 ;  /* 0x0000007329587223 */ /* 0x040fe20000000058 */
[----:B------:R-:W-:Y:S01]  /*1a80*/  FFMA R165, R116, R41, R165 ;  /* 0x0000002974a57223 */ /* 0x000fe200000000a5 */
[----:B------:R-:W-:Y:S01]  /*1a90*/  FFMA R52, R41, R117, R40 ;  /* 0x0000007529347223 */ /* 0x000fe20000000028 */
[-C--:B------:R-:W-:Y:S01]  /*1aa0*/  FFMA R37, R118, R38.reuse, R67 ;  /* 0x0000002676257223 */ /* 0x080fe20000000043 */
[----:B------:R-:W-:Y:S01]  /*1ab0*/  FFMA R98, R38, R119, R53 ;  /* 0x0000007726627223 */ /* 0x000fe20000000035 */
[-C--:B------:R-:W-:Y:S01]  /*1ac0*/  FFMA R161, R120, R38.reuse, R71 ;  /* 0x0000002678a17223 */ /* 0x080fe20000000047 */
[----:B------:R-:W-:Y:S01]  /*1ad0*/  FFMA R100, R38, R121, R100 ;  /* 0x0000007926647223 */ /* 0x000fe20000000064 */
[----:B-1----:R-:W-:Y:S01]  /*1ae0*/  FFMA R163, R122, R38, R75 ;  /* 0x000000267aa37223 */ /* 0x002fe2000000004b */
[----:B------:R-:W-:Y:S01]  /*1af0*/  FFMA R128, R38, R123, R128 ;  /* 0x0000007b26807223 */ /* 0x000fe20000000080 */
[----:B------:R-:W-:Y:S01]  /*1b00*/  FFMA R94, R118, R42, R63 ;  /* 0x0000002a765e7223 */ /* 0x000fe2000000003f */
[----:B--2---:R-:W-:Y:S01]  /*1b10*/  FFMA R41, R124, R38, R59 ;  /* 0x000000267c297223 */ /* 0x004fe2000000003b */
[----:B------:R-:W-:Y:S01]  /*1b20*/  FFMA R38, R38, R125, R36 ;  /* 0x0000007d26267223 */ /* 0x000fe20000000024 */
[----:B------:R-:W-:Y:S01]  /*1b30*/  FFMA R36, R42, R119, R55 ;  /* 0x000000772a247223 */ /* 0x000fe20000000037 */
[-C--:B------:R-:W-:Y:S01]  /*1b40*/  FFMA R96, R120, R42.reuse, R79 ;  /* 0x0000002a78607223 */ /* 0x080fe2000000004f */
[----:B------:R-:W-:Y:S01]  /*1b50*/  FFMA R86, R42, R121, R86 ;  /* 0x000000792a567223 */ /* 0x000fe20000000056 */
[-C--:B------:R-:W-:Y:S01]  /*1b60*/  FFMA R126, R122, R42.reuse, R83 ;  /* 0x0000002a7a7e7223 */ /* 0x080fe20000000053 */
[----:B------:R-:W-:Y:S01]  /*1b70*/  FFMA R88, R42, R123, R88 ;  /* 0x0000007b2a587223 */ /* 0x000fe20000000058 */
[----:B------:R-:W-:Y:S01]  /*1b80*/  FFMA R40, R124, R42, R165 ;  /* 0x0000002a7c287223 */ /* 0x000fe200000000a5 */
[----:B------:R-:W-:Y:S01]  /*1b90*/  FFMA R42, R42, R125, R52 ;  /* 0x0000007d2a2a7223 */ /* 0x000fe20000000034 */
[-C--:B---3--:R-:W-:Y:S01]  /*1ba0*/  FFMA R57, R102, R44.reuse, R57 ;  /* 0x0000002c66397223 */ /* 0x088fe20000000039 */
[----:B------:R-:W1:Y:S01]  /*1bb0*/  LDS.128 R52, [R82+0x40] ;  /* 0x0000400052347984 */ /* 0x000e620000000c00 */
[----:B------:R-:W-:Y:S01]  /*1bc0*/  FFMA R74, R44, R103, R159 ;  /* 0x000000672c4a7223 */ /* 0x000fe2000000009f */
[-C--:B------:R-:W-:Y:S01]  /*1bd0*/  FFMA R153, R104, R44.reuse, R153 ;  /* 0x0000002c68997223 */ /* 0x080fe20000000099 */
[-C--:B------:R-:W-:Y:S01]  /*1be0*/  FFMA R155, R106, R44.reuse, R155 ;  /* 0x0000002c6a9b7223 */ /* 0x080fe2000000009b */
[----:B------:R-:W-:Y:S01]  /*1bf0*/  FFMA R157, R108, R44, R157 ;  /* 0x0000002c6c9d7223 */ /* 0x000fe2000000009d */
[C---:B------:R-:W-:Y:S01]  /*1c00*/  FFMA R56, R44.reuse, R105, R56 ;  /* 0x000000692c387223 */ /* 0x040fe20000000038 */
[C---:B------:R-:W-:Y:S01]  /*1c10*/  FFMA R84, R44.reuse, R107, R84 ;  /* 0x0000006b2c547223 */ /* 0x040fe20000000054 */
[----:B------:R-:W-:Y:S01]  /*1c20*/  FFMA R44, R44, R109, R58 ;  /* 0x0000006d2c2c7223 */ /* 0x000fe2000000003a */
[----:B------:R-:W-:Y:S01]  /*1c30*/  FFMA R59, R110, R45, R57 ;  /* 0x0000002d6e3b7223 */ /* 0x000fe20000000039 */
[C---:B------:R-:W-:Y:S01]  /*1c40*/  FFMA R57, R45.reuse, R111, R74 ;  /* 0x0000006f2d397223 */ /* 0x040fe2000000004a */
[-C--:B----4-:R-:W-:Y:S01]  /*1c50*/  FFMA R61, R102, R48.reuse, R61 ;  /* 0x00000030663d7223 */ /* 0x090fe2000000003d */
[-C--:B------:R-:W-:Y:S01]  /*1c60*/  FFMA R147, R104, R48.reuse, R147 ;  /* 0x0000003068937223 */ /* 0x080fe20000000093 */
[-C--:B------:R-:W-:Y:S01]  /*1c70*/  FFMA R149, R106, R48.reuse, R149 ;  /* 0x000000306a957223 */ /* 0x080fe20000000095 */
[----:B------:R-:W-:Y:S01]  /*1c80*/  FFMA R151, R108, R48, R151 ;  /* 0x000000306c977223 */ /* 0x000fe20000000097 */
[C---:B------:R-:W-:Y:S01]  /*1c90*/  FFMA R74, R48.reuse, R103, R145 ;  /* 0x00000067304a7223 */ /* 0x040fe20000000091 */
[C---:B------:R-:W-:Y:S01]  /*1ca0*/  FFMA R60, R48.reuse, R105, R60 ;  /* 0x00000069303c7223 */ /* 0x040fe2000000003c */
[C---:B------:R-:W-:Y:S01]  /*1cb0*/  FFMA R80, R48.reuse, R107, R80 ;  /* 0x0000006b30507223 */ /* 0x040fe20000000050 */
[----:B------:R-:W-:Y:S01]  /*1cc0*/  FFMA R48, R48, R109, R62 ;  /* 0x0000006d30307223 */ /* 0x000fe2000000003e */
[-C--:B------:R-:W-:Y:S01]  /*1cd0*/  FFMA R153, R112, R45.reuse, R153 ;  /* 0x0000002d70997223 */ /* 0x080fe20000000099 */
[-C--:B------:R-:W-:Y:S01]  /*1ce0*/  FFMA R155, R114, R45.reuse, R155 ;  /* 0x0000002d729b7223 */ /* 0x080fe2000000009b */
[----:B------:R-:W-:Y:S01]  /*1cf0*/  FFMA R157, R116, R45, R157 ;  /* 0x0000002d749d7223 */ /* 0x000fe2000000009d */
[C---:B------:R-:W-:Y:S01]  /*1d00*/  FFMA R56, R45.reuse, R113, R56 ;  /* 0x000000712d387223 */ /* 0x040fe20000000038 */
[C---:B------:R-:W-:Y:S01]  /*1d10*/  FFMA R84, R45.reuse, R115, R84 ;  /* 0x000000732d547223 */ /* 0x040fe20000000054 */
[----:B------:R-:W-:Y:S01]  /*1d20*/  FFMA R58, R45, R117, R44 ;  /* 0x000000752d3a7223 */ /* 0x000fe2000000002c */
[-C--:B------:R-:W-:Y:S01]  /*1d30*/  FFMA R61, R110, R49.reuse, R61 ;  /* 0x000000316e3d7223 */ /* 0x080fe2000000003d */
        /* <DEDUP_REMOVED lines=16> */
[----:B------:R-:W2:Y:S01]  /*1e40*/  LDS.128 R56, [R82+0x640] ;  /* 0x0006400052387984 */ /* 0x000ea20000000c00 */
[-C--:B------:R-:W-:Y:S01]  /*1e50*/  FFMA R160, R120, R50.reuse, R147 ;  /* 0x0000003278a07223 */ /* 0x080fe20000000093 */
[-C--:B------:R-:W-:Y:S01]  /*1e60*/  FFMA R146, R122, R50.reuse, R149 ;  /* 0x000000327a927223 */ /* 0x080fe20000000095 */
[----:B------:R-:W-:Y:S01]  /*1e70*/  FFMA R48, R124, R50, R151 ;  /* 0x000000327c307223 */ /* 0x000fe20000000097 */
[C---:B------:R-:W-:Y:S01]  /*1e80*/  FFMA R145, R50.reuse, R119, R145 ;  /* 0x0000007732917223 */ /* 0x040fe20000000091 */
[C---:B------:R-:W-:Y:S01]  /*1e90*/  FFMA R152, R50.reuse, R121, R60 ;  /* 0x0000007932987223 */ /* 0x040fe2000000003c */
[C---:B------:R-:W-:Y:S01]  /*1ea0*/  FFMA R142, R50.reuse, R123, R80 ;  /* 0x0000007b328e7223 */ /* 0x040fe20000000050 */
[----:B------:R-:W-:Y:S01]  /*1eb0*/  FFMA R50, R50, R125, R62 ;  /* 0x0000007d32327223 */ /* 0x000fe2000000003e */
[-C--:B-1----:R-:W-:Y:S01]  /*1ec0*/  FFMA R65, R102, R52.reuse, R65 ;  /* 0x0000003466417223 */ /* 0x082fe20000000041 */
[----:B------:R-:W-:Y:S01]  /*1ed0*/  FFMA R64, R52, R105, R64 ;  /* 0x0000006934407223 */ /* 0x000fe20000000040 */
[----:B------:R-:W1:Y:S01]  /*1ee0*/  LDS.128 R60, [R82+0xc40] ;  /* 0x000c4000523c7984 */ /* 0x000e620000000c00 */
        /* <DEDUP_REMOVED lines=8> */
[----:B------:R-:W-:Y:S01]  /*1f70*/  FFMA R139, R112, R53, R139 ;  /* 0x00000035708b7223 */ /* 0x000fe2000000008b */
[C---:B------:R-:W-:Y:S01]  /*1f80*/  FFMA R134, R53.reuse, R117, R52 ;  /* 0x0000007535867223 */ /* 0x040fe20000000034 */
[-C--:B------:R-:W-:Y:S01]  /*1f90*/  FFMA R52, R118, R54.reuse, R65 ;  /* 0x0000003676347223 */ /* 0x080fe20000000041 */
[----:B------:R-:W-:Y:S01]  /*1fa0*/  FFMA R45, R54, R121, R64 ;  /* 0x00000079362d7223 */ /* 0x000fe20000000040 */
[-C--:B------:R-:W-:Y:S01]  /*1fb0*/  FFMA R141, R114, R53.reuse, R141 ;  /* 0x00000035728d7223 */ /* 0x080fe2000000008d */
[----:B------:R-:W3:Y:S01]  /*1fc0*/  LDS.128 R64, [R82+0x1240] ;  /* 0x0012400052407984 */ /* 0x000ee20000000c00 */
[----:B------:R-:W-:Y:S01]  /*1fd0*/  FFMA R143, R116, R53, R143 ;  /* 0x00000035748f7223 */ /* 0x000fe2000000008f */
        /* <DEDUP_REMOVED lines=8> */
[-C--:B--2---:R-:W-:Y:S01]  /*2060*/  FFMA R69, R102, R56.reuse, R69 ;  /* 0x0000003866457223 */ /* 0x084fe20000000045 */
[-C--:B------:R-:W-:Y:S01]  /*2070*/  FFMA R135, R108, R56.reuse, R135 ;  /* 0x000000386c877223 */ /* 0x080fe20000000087 */
[----:B------:R-:W-:Y:S01]  /*2080*/  FFMA R68, R56, R105, R68 ;  /* 0x0000006938447223 */ /* 0x000fe20000000044 */
[-C--:B------:R-:W-:Y:S01]  /*2090*/  FFMA R131, R104, R56.reuse, R131 ;  /* 0x0000003868837223 */ /* 0x080fe20000000083 */
[----:B------:R-:W-:Y:S01]  /*20a0*/  FFMA R133, R106, R56, R133 ;  /* 0x000000386a857223 */ /* 0x000fe20000000085 */
[C---:B------:R-:W-:Y:S01]  /*20b0*/  FFMA R54, R56.reuse, R103, R129 ;  /* 0x0000006738367223 */ /* 0x040fe20000000081 */
[C---:B------:R-:W-:Y:S01]  /*20c0*/  FFMA R72, R56.reuse, R107, R72 ;  /* 0x0000006b38487223 */ /* 0x040fe20000000048 */
[----:B------:R-:W-:Y:S01]  /*20d0*/  FFMA R56, R56, R109, R70 ;  /* 0x0000006d38387223 */ /* 0x000fe20000000046 */
[-C--:B------:R-:W-:Y:S01]  /*20e0*/  FFMA R69, R110, R57.reuse, R69 ;  /* 0x000000396e457223 */ /* 0x080fe20000000045 */
[----:B------:R-:W-:Y:S01]  /*20f0*/  FFMA R135, R116, R57, R135 ;  /* 0x0000003974877223 */ /* 0x000fe20000000087 */
[-C--:B-1----:R-:W-:Y:S01]  /*2100*/  FFMA R73, R102, R60.reuse, R73 ;  /* 0x0000003c66497223 */ /* 0x082fe20000000049 */
[C---:B------:R-:W-:Y:S01]  /*2110*/  FFMA R68, R57.reuse, R113, R68 ;  /* 0x0000007139447223 */ /* 0x040fe20000000044 */
[-C--:B------:R-:W-:Y:S01]  /*2120*/  FFMA R53, R112, R57.reuse, R131 ;  /* 0x0000003970357223 */ /* 0x080fe20000000083 */
[----:B------:R-:W-:Y:S01]  /*2130*/  FFMA R133, R114, R57, R133 ;  /* 0x0000003972857223 */ /* 0x000fe20000000085 */
[C---:B------:R-:W-:Y:S01]  /*2140*/  FFMA R129, R57.reuse, R111, R54 ;  /* 0x0000006f39817223 */ /* 0x040fe20000000036 */
[C---:B------:R-:W-:Y:S01]  /*2150*/  FFMA R72, R57.reuse, R115, R72 ;  /* 0x0000007339487223 */ /* 0x040fe20000000048 */
[----:B------:R-:W-:Y:S01]  /*2160*/  FFMA R138, R57, R117, R56 ;  /* 0x00000075398a7223 */ /* 0x000fe20000000038 */
[----:B------:R-:W-:Y:S01]  /*2170*/  FFMA R99, R104, R60, R99 ;  /* 0x0000003c68637223 */ /* 0x000fe20000000063 */
[----:B------:R-:W-:Y:S01]  /*2180*/  FFMA R73, R110, R61, R73 ;  /* 0x0000003d6e497223 */ /* 0x000fe20000000049 */
[-C--:B------:R-:W-:Y:S01]  /*2190*/  FFMA R54, R124, R58.reuse, R135 ;  /* 0x0000003a7c367223 */ /* 0x080fe20000000087 */
[-C--:B------:R-:W-:Y:S01]  /*21a0*/  FFMA R131, R118, R58.reuse, R69 ;  /* 0x0000003a76837223 */ /* 0x080fe20000000045 */
[----:B------:R-:W-:Y:S01]  /*21b0*/  FFMA R135, R58, R121, R68 ;  /* 0x000000793a877223 */ /* 0x000fe20000000044 */
[-C--:B------:R-:W-:Y:S01]  /*21c0*/  FFMA R56, R120, R58.reuse, R53 ;  /* 0x0000003a78387223 */ /* 0x080fe20000000035 */
[----:B------:R-:W-:Y:S01]  /*21d0*/  FFMA R133, R122, R58, R133 ;  /* 0x0000003a7a857223 */ /* 0x000fe20000000085 */
[C---:B------:R-:W-:Y:S01]  /*21e0*/  FFMA R129, R58.reuse, R119, R129 ;  /* 0x000000773a817223 */ /* 0x040fe20000000081 */
[C---:B------:R-:W-:Y:S01]  /*21f0*/  FFMA R158, R58.reuse, R123, R72 ;  /* 0x0000007b3a9e7223 */ /* 0x040fe20000000048 */
[----:B------:R-:W-:Y:S01]  /*2200*/  FFMA R138, R58, R125, R138 ;  /* 0x0000007d3a8a7223 */ /* 0x000fe2000000008a */
[----:B------:R-:W1:Y:S01]  /*2210*/  LDS.128 R68, [R82+0x80] ;  /* 0x0000800052447984 */ /* 0x000e620000000c00 */
[-C--:B------:R-:W-:Y:S01]  /*2220*/  FFMA R101, R106, R60.reuse, R101 ;  /* 0x0000003c6a657223 */ /* 0x080fe20000000065 */
[----:B------:R-:W-:Y:S01]  /*2230*/  FFMA R127, R108, R60, R127 ;  /* 0x0000003c6c7f7223 */ /* 0x000fe2000000007f */
[C---:B------:R-:W-:Y:S01]  /*2240*/  FFMA R58, R60.reuse, R103, R97 ;  /* 0x000000673c3a7223 */ /* 0x040fe20000000061 */
[C---:B------:R-:W-:Y:S01]  /*2250*/  FFMA R30, R60.reuse, R105, R30 ;  /* 0x000000693c1e7223 */ /* 0x040fe2000000001e */
[C---:B------:R-:W-:Y:S01]  /*2260*/  FFMA R32, R60.reuse, R107, R32 ;  /* 0x0000006b3c207223 */ /* 0x040fe20000000020 */
[----:B------:R-:W-:Y:S01]  /*2270*/  FFMA R34, R60, R109, R34 ;  /* 0x0000006d3c227223 */ /* 0x000fe20000000022 */
[-C--:B------:R-:W-:Y:S01]  /*2280*/  FFMA R53, R112, R61.reuse, R99 ;  /* 0x0000003d70357223 */ /* 0x080fe20000000063 */
[----:B------:R-:W-:Y:S01]  /*2290*/  FFMA R99, R118, R62, R73 ;  /* 0x0000003e76637223 */ /* 0x000fe20000000049 */
[----:B---3--:R-:W-:Y:S01]  /*22a0*/  FFMA R77, R104, R64, R77 ;  /* 0x00000040684d7223 */ /* 0x008fe2000000004d */
[----:B------:R-:W2:Y:S01]  /*22b0*/  LDS.128 R72, [R82+0x680] ;  /* 0x0006800052487984 */ /* 0x000ea20000000c00 */
[-C--:B------:R-:W-:Y:S01]  /*22c0*/  FFMA R101, R114, R61.reuse, R101 ;  /* 0x0000003d72657223 */ /* 0x080fe20000000065 */
[----:B------:R-:W-:Y:S01]  /*22d0*/  FFMA R127, R116, R61, R127 ;  /* 0x0000003d747f7223 */ /* 0x000fe2000000007f */
[C---:B------:R-:W-:Y:S01]  /*22e0*/  FFMA R97, R61.reuse, R111, R58 ;  /* 0x0000006f3d617223 */ /* 0x040fe2000000003a */
[C---:B------:R-:W-:Y:S01]  /*22f0*/  FFMA R30, R61.reuse, R113, R30 ;  /* 0x000000713d1e7223 */ /* 0x040fe2000000001e */
[C---:B------:R-:W-:Y:S01]  /*2300*/  FFMA R32, R61.reuse, R115, R32 ;  /* 0x000000733d207223 */ /* 0x040fe20000000020 */
[----:B------:R-:W-:Y:S01]  /*2310*/  FFMA R34, R61, R117, R34 ;  /* 0x000000753d227223 */ /* 0x000fe20000000022 */
[----:B------:R-:W-:Y:S01]  /*2320*/  FFMA R77, R112, R65, R77 ;  /* 0x00000041704d7223 */ /* 0x000fe2000000004d */
        /* <DEDUP_REMOVED lines=16> */
[----:B------:R-:W3:Y:S01]  /*2430*/  LDS.128 R76, [R82+0xc80] ;  /* 0x000c8000524c7984 */ /* 0x000ee20000000c00 */
        /* <DEDUP_REMOVED lines=14> */
[-C--:B------:R-:W-:Y:S01]  /*2520*/  FFMA R33, R102, R68.reuse, R33 ;  /* 0x0000004466217223 */ /* 0x080fe20000000021 */
[-C--:B------:R-:W-:Y:S01]  /*2530*/  FFMA R85, R104, R68.reuse, R85 ;  /* 0x0000004468557223 */ /* 0x080fe20000000055 */
[----:B------:R-:W-:Y:S01]  /*2540*/  FFMA R87, R106, R68, R87 ;  /* 0x000000446a577223 */ /* 0x000fe20000000057 */
[C---:B------:R-:W-:Y:S01]  /*2550*/  FFMA R66, R68.reuse, R103, R81 ;  /* 0x0000006744427223 */ /* 0x040fe20000000051 */
[C---:B------:R-:W-:Y:S01]  /*2560*/  FFMA R20, R68.reuse, R105, R20 ;  /* 0x0000006944147223 */ /* 0x040fe20000000014 */
[C---:B------:R-:W-:Y:S01]  /*2570*/  FFMA R18, R68.reuse, R107, R18 ;  /* 0x0000006b44127223 */ /* 0x040fe20000000012 */
[-C--:B------:R-:W-:Y:S01]  /*2580*/  FFMA R22, R68, R109.reuse, R22 ;  /* 0x0000006d44167223 */ /* 0x080fe20000000016 */
[----:B--2---:R-:W-:Y:S01]  /*2590*/  FFMA R27, R106, R72, R27 ;  /* 0x000000486a1b7223 */ /* 0x004fe2000000001b */
[----:B------:R-:W-:Y:S01]  /*25a0*/  FFMA R14, R72, R109, R14 ;  /* 0x0000006d480e7223 */ /* 0x000fe2000000000e */
[----:B------:R-:W1:Y:S01]  /*25b0*/  LDS.128 R80, [R82+0x1280] ;  /* 0x0012800052507984 */ /* 0x000e620000000c00 */
[-C--:B------:R-:W-:Y:S01]  /*25c0*/  FFMA R53, R116, R69.reuse, R35 ;  /* 0x0000004574357223 */ /* 0x080fe20000000023 */
[-C--:B------:R-:W-:Y:S01]  /*25d0*/  FFMA R33, R110, R69.reuse, R33 ;  /* 0x000000456e217223 */ /* 0x080fe20000000021 */
[-C--:B------:R-:W-:Y:S01]  /*25e0*/  FFMA R85, R112, R69.reuse, R85 ;  /* 0x0000004570557223 */ /* 0x080fe20000000055 */
[C---:B------:R-:W-:Y:S01]  /*25f0*/  FFMA R87, R114.reuse, R69, R87 ;  /* 0x0000004572577223 */ /* 0x040fe20000000057 */
[C---:B------:R-:W-:Y:S01]  /*2600*/  FFMA R35, R69.reuse, R111, R66 ;  /* 0x0000006f45237223 */ /* 0x040fe20000000042 */
[C---:B------:R-:W-:Y:S01]  /*2610*/  FFMA R20, R69.reuse, R113, R20 ;  /* 0x0000007145147223 */ /* 0x040fe20000000014 */
[C---:B------:R-:W-:Y:S01]  /*2620*/  FFMA R18, R69.reuse, R115, R18 ;  /* 0x0000007345127223 */ /* 0x040fe20000000012 */
[----:B------:R-:W-:Y:S01]  /*2630*/  FFMA R22, R69, R117, R22 ;  /* 0x0000007545167223 */ /* 0x000fe20000000016 */
[----:B------:R-:W-:Y:S01]  /*2640*/  FFMA R27, R114, R73, R27 ;  /* 0x00000049721b7223 */ /* 0x000fe2000000001b */
[C---:B------:R-:W-:Y:S01]  /*2650*/  FFMA R14, R73.reuse, R117, R14 ;  /* 0x00000075490e7223 */ /* 0x040fe2000000000e */
        /* <DEDUP_REMOVED lines=15> */
[----:B------:R-:W-:Y:S01]  /*2750*/  FFMA R164, R74, R125, R14 ;  /* 0x0000007d4aa47223 */ /* 0x000fe2000000000e */
[----:B---3--:R-:W-:Y:S01]  /*2760*/  FFMA R27, R106, R76, R15 ;  /* 0x0000004c6a1b7223 */ /* 0x008fe2000000000f */
[----:B------:R-:W-:Y:S01]  /*2770*/  FFMA R25, R116, R73, R25 ;  /* 0x0000004974197223 */ /* 0x000fe20000000019 */
[----:B------:R-:W2:Y:S01]  /*2780*/  LDS.64 R14, [R132+0x300] ;  /* 0x00030000840e7984 */ /* 0x000ea20000000a00 */
[C---:B------:R-:W-:Y:S01]  /*2790*/  FFMA R12, R73.reuse, R113, R12 ;  /* 0x00000071490c7223 */ /* 0x040fe2000000000c */
[C---:B------:R-:W-:Y:S01]  /*27a0*/  FFMA R31, R73.reuse, R111, R70 ;  /* 0x0000006f491f7223 */ /* 0x040fe20000000046 */
[----:B------:R-:W-:Y:S01]  /*27b0*/  FFMA R70, R124, R74, R25 ;  /* 0x0000004a7c467223 */ /* 0x000fe20000000019 */
[-C--:B------:R-:W-:Y:S01]  /*27c0*/  FFMA R3, R102, R76.reuse, R3 ;  /* 0x0000004c66037223 */ /* 0x080fe20000000003 */
[----:B------:R-:W-:Y:S01]  /*27d0*/  FFMA R25, R74, R121, R12 ;  /* 0x000000794a197223 */ /* 0x000fe2000000000c */
        /* <DEDUP_REMOVED lines=52> */
[----:B------:R-:W1:Y:S01]  /*2b20*/  LDS.64 R12, [R132+0x340] ;  /* 0x00034000840c7984 */ /* 0x000e620000000a00 */
[----:B------:R-:W-:Y:S01]  /*2b30*/  FFMA R82, R82, R125, R6 ;  /* 0x0000007d52527223 */ /* 0x000fe20000000006 */
[C---:B--2---:R-:W-:Y:S01]  /*2b40*/  FFMA R65, R14.reuse, R55, R52 ;  /* 0x000000370e417223 */ /* 0x044fe20000000034 */
[C---:B------:R-:W-:Y:S01]  /*2b50*/  FFMA R92, R14.reuse, R39, R37 ;  /* 0x000000270e5c7223 */ /* 0x040fe20000000025 */
[----:B------:R-:W2:Y:S01]  /*2b60*/  LDS.64 R6, [R132+0x380] ;  /* 0x0003800084067984 */ /* 0x000ea20000000a00 */
[----:B------:R-:W-:Y:S01]  /*2b70*/  FFMA R52, R43, R15, R36 ;  /* 0x0000000f2b347223 */ /* 0x000fe20000000024 */
[C---:B------:R-:W-:Y:S01]  /*2b80*/  FFMA R53, R14.reuse, R43, R94 ;  /* 0x0000002b0e357223 */ /* 0x040fe2000000005e */
[C---:B------:R-:W-:Y:S01]  /*2b90*/  FFMA R69, R14.reuse, R59, R131 ;  /* 0x0000003b0e457223 */ /* 0x040fe20000000083 */
[----:B------:R-:W3:Y:S01]  /*2ba0*/  LDS.64 R36, [R132+0x3c0] ;  /* 0x0003c00084247984 */ /* 0x000ee20000000a00 */
[C---:B------:R-:W-:Y:S01]  /*2bb0*/  FFMA R73, R14.reuse, R63, R99 ;  /* 0x0000003f0e497223 */ /* 0x040fe20000000063 */
[-C--:B------:R-:W-:Y:S01]  /*2bc0*/  FFMA R98, R39, R15.reuse, R98 ;  /* 0x0000000f27627223 */ /* 0x080fe20000000062 */
        /* <DEDUP_REMOVED lines=9> */
[----:B------:R-:W-:Y:S01]  /*2c60*/  FFMA R17, R83, R15, R78 ;  /* 0x0000000f53117223 */ /* 0x000fe2000000004e */
[C---:B------:R-:W-:Y:S01]  /*2c70*/  FFMA R57, R14.reuse, R47, R162 ;  /* 0x0000002f0e397223 */ /* 0x040fe200000000a2 */
[C---:B------:R-:W-:Y:S01]  /*2c80*/  FFMA R61, R14.reuse, R51, R49 ;  /* 0x000000330e3d7223 */ /* 0x040fe20000000031 */
[C---:B------:R-:W-:Y:S01]  /*2c90*/  FFMA R89, R14.reuse, R67, R89 ;  /* 0x000000430e597223 */ /* 0x040fe20000000059 */
[C---:B------:R-:W-:Y:S01]  /*2ca0*/  FFMA R33, R14.reuse, R71, R33 ;  /* 0x000000470e217223 */ /* 0x040fe20000000021 */
[C---:B------:R-:W-:Y:S01]  /*2cb0*/  FFMA R29, R14.reuse, R75, R29 ;  /* 0x0000004b0e1d7223 */ /* 0x040fe2000000001d */
[C---:B------:R-:W-:Y:S01]  /*2cc0*/  FFMA R3, R14.reuse, R79, R3 ;  /* 0x0000004f0e037223 */ /* 0x040fe20000000003 */
[----:B------:R-:W-:Y:S01]  /*2cd0*/  FFMA R9, R14, R83, R118 ;  /* 0x000000530e097223 */ /* 0x000fe20000000076 */
[C---:B-1----:R-:W-:Y:S01]  /*2ce0*/  FFMA R94, R12.reuse, R39, R161 ;  /* 0x000000270c5e7223 */ /* 0x042fe200000000a1 */
[C---:B------:R-:W-:Y:S01]  /*2cf0*/  FFMA R161, R12.reuse, R43, R96 ;  /* 0x0000002b0ca17223 */ /* 0x040fe20000000060 */
        /* <DEDUP_REMOVED lines=9> */
[----:B------:R-:W-:Y:S01]  /*2d90*/  FFMA R11, R12, R83, R120 ;  /* 0x000000530c0b7223 */ /* 0x000fe20000000078 */
[C---:B--2---:R-:W-:Y:S01]  /*2da0*/  FFMA R27, R6.reuse, R75, R72 ;  /* 0x0000004b061b7223 */ /* 0x044fe20000000048 */
[C---:B------:R-:W-:Y:S01]  /*2db0*/  FFMA R15, R6.reuse, R79, R76 ;  /* 0x0000004f060f7223 */ /* 0x040fe2000000004c */
[-C--:B------:R-:W-:Y:S01]  /*2dc0*/  FFMA R68, R59, R13.reuse, R135 ;  /* 0x0000000d3b447223 */ /* 0x080fe20000000087 */
[----:B------:R-:W-:Y:S01]  /*2dd0*/  FFMA R12, R75, R13, R25 ;  /* 0x0000000d4b0c7223 */ /* 0x000fe20000000019 */
        /* <DEDUP_REMOVED lines=32> */
[C---:B---3--:R-:W-:Y:S01]  /*2fe0*/  FFMA R135, R36.reuse, R59, R54 ;  /* 0x0000003b24877223 */ /* 0x048fe20000000036 */
        /* <DEDUP_REMOVED lines=23> */
[----:B------:R-:W-:Y:S06]  /*3160*/  BRA.U UP0, `(.L_x_0) ;  /* 0xffffffe500487547 */ /* 0x000fec000b83ffff */
[----:B------:R-:W-:-:S04]  /*3170*/  UIADD3 UR4, UPT, UPT, UR4, 0x1, URZ ;  /* 0x0000000104047890 */ /* 0x000fc8000fffe0ff */
[----:B------:R-:W-:-:S09]  /*3180*/  UISETP.NE.AND UP0, UPT, UR4, 0x5d, UPT ;  /* 0x0000005d0400788c */ /* 0x000fd2000bf05270 */
[----:B------:R-:W-:Y:S05]  /*3190*/  BRA.U UP0, `(.L_x_1) ;  /* 0xffffffdd00887547 */ /* 0x000fea000b83ffff */
[----:B------:R-:W1:Y:S01]  /*31a0*/  S2R R36, SR_TID.X ;  /* 0x0000000000247919 */ /* 0x000e620000002100 */
[----:B------:R-:W-:-:S04]  /*31b0*/  DEPBAR.LE SB0, 0x2 ;  /* 0x000080800000791a */ /* 0x000fc80000000000 */
[----:B------:R-:W-:Y:S01]  /*31c0*/  UMOV UR4, URZ ;  /* 0x000000ff00047c82 */ /* 0x000fe20008000000 */
[----:B-1----:R-:W-:-:S04]  /*31d0*/  SHF.L.U32 R36, R36, 0x1, RZ ;  /* 0x0000000124247819 */ /* 0x002fc800000006ff */
[----:B------:R-:W-:Y:S01]  /*31e0*/  LOP3.LUT R102, R36, 0xe, RZ, 0xc0, !PT ;  /* 0x0000000e24667812 */ /* 0x000fe200078ec0ff */
[----:B------:R-:W-:Y:S06]  /*31f0*/  BAR.SYNC.DEFER_BLOCKING 0x0 ;  /* 0x0000000000007b1d */ /* 0x000fec0000010000 */
.L_x_2:
[----:B------:R-:W-:Y:S02]  /*3200*/  USHF.L.U32 UR5, UR4, 0x2, URZ ;  /* 0x0000000204057899 */ /* 0x000fe400080006ff */
[----:B------:R-:W-:-:S04]  /*3210*/  MOV R39, UR4 ;  /* 0x0000000400277c02 */ /* 0x000fc80008000f00 */
[----:B------:R-:W-:Y:S02]  /*3220*/  LEA R104, R39, R102, 0x8 ;  /* 0x0000006627687211 */ /* 0x000fe400078e40ff */
[----:B------:R-:W-:Y:S01]  /*3230*/  MOV R37, UR5 ;  /* 0x0000000500257c02 */ /* 0x000fe20008000f00 */
[----:B------:R-:W-:Y:S01]  /*3240*/  USHF.L.U32 UR5, UR4, 0x8, URZ ;  /* 0x0000000804057899 */ /* 0x000fe200080006ff */
[----:B------:R-:W-:Y:S01]  /*3250*/  LEA R104, R104, UR9, 0x2 ;  /* 0x0000000968687c11 */ /* 0x000fe2000f8e10ff */
[----:B------:R-:W-:Y:S02]  /*3260*/  UIADD3 UR4, UPT, UPT, UR4, 0x1, URZ ;  /* 0x0000000104047890 */ /* 0x000fe4000fffe0ff */
[----:B------:R-:W-:Y:S02]  /*3270*/  IMAD R82, R90, 0x30, R37 ;  /* 0x000000305a527824 */ /* 0x000fe400078e0225 */
[----:B------:R-:W-:Y:S01]  /*3280*/  LOP3.LUT R103, R102, UR5, RZ, 0xfc, !PT ;  /* 0x0000000566677c12 */ /* 0x000fe2000f8efcff */
[----:B------:R-:W-:Y:S01]  /*3290*/  LDS R114, [R104+0x1000] ;  /* 0x0010000068727984 */ /* 0x000fe20000000800 */
[----:B------:R-:W-:Y:S01]  /*32a0*/  UISETP.NE.AND UP0, UPT, UR4, 0x4, UPT ;  /* 0x000000040400788c */ /* 0x000fe2000bf05270 */
[----:B------:R-:W-:-:S02]  /*32b0*/  LEA R82, R82, UR14, 0x2 ;  /* 0x0000000e52527c11 */ /* 0x000fc4000f8e10ff */
[----:B------:R-:W-:Y:S01]  /*32c0*/  LEA R103, R103, UR9, 0x2 ;  /* 0x0000000967677c11 */ /* 0x000fe2000f8e10ff */
[----:B------:R-:W-:Y:S04]  /*32d0*/  LDS R106, [R104+0x1040] ;  /* 0x00104000686a7984 */ /* 0x000fe80000000800 */
[----:B------:R-:W1:Y:S04]  /*32e0*/  LDS.128 R36, [R82+0x1800] ;  /* 0x0018000052247984 */ /* 0x000e680000000c00 */
[----:B------:R-:W2:Y:S04]  /*32f0*/  LDS R116, [R104+0x1080] ;  /* 0x0010800068747984 */ /* 0x000ea80000000800 */
[----:B------:R-:W3:Y:S04]  /*3300*/  LDS R110, [R104+0x10c0] ;  /* 0x0010c000686e7984 */ /* 0x000ee80000000800 */
[----:B------:R-:W4:Y:S04]  /*3310*/  LDS R134, [R103+0x1004] ;  /* 0x0010040067867984 */ /* 0x000f280000000800 */
[----:B------:R-:W5:Y:S04]  /*3320*/  LDS R121, [R103+0x1044] ;  /* 0x0010440067797984 */ /* 0x000f680000000800 */
[----:B------:R-:W5:Y:S04]  /*3330*/  LDS R119, [R103+0x1084] ;  /* 0x0010840067777984 */ /* 0x000f680000000800 */
[----:B------:R-:W5:Y:S04]  /*3340*/  LDS R117, [R103+0x10c4] ;  /* 0x0010c40067757984 */ /* 0x000f680000000800 */
[----:B------:R-:W5:Y:S04]  /*3350*/  LDS R118, [R104+0x1100] ;  /* 0x0011000068767984 */ /* 0x000f680000000800 */
[----:B------:R-:W5:Y:S04]  /*3360*/  LDS R108, [R104+0x1140] ;  /* 0x00114000686c7984 */ /* 0x000f680000000800 */
[----:B------:R-:W5:Y:S04]  /*3370*/  LDS R120, [R104+0x1180] ;  /* 0x0011800068787984 */ /* 0x000f680000000800 */
[----:B------:R-:W5:Y:S01]  /*3380*/  LDS R112, [R104+0x11c0] ;  /* 0x0011c00068707984 */ /* 0x000f620000000800 */
[C---:B-1----:R-:W-:Y:S01]  /*3390*/  FFMA R55, R36.reuse, R114, R92 ;  /* 0x0000007224377223 */ /* 0x042fe2000000005c */
[----:B------:R-:W-:-:S02]  /*33a0*/  FFMA R59, R36, R106, R94 ;  /* 0x0000006a243b7223 */ /* 0x000fc4000000005e */
[----:B------:R-:W1:Y:S01]  /*33b0*/  LDS R132, [R103+0x1104] ;  /* 0x0011040067847984 */ /* 0x000e620000000800 */
[----:B--2---:R-:W-:-:S03]  /*33c0*/  FFMA R63, R36, R116, R96 ;  /* 0x00000074243f7223 */ /* 0x004fc60000000060 */
[----:B------:R-:W2:Y:S01]  /*33d0*/  LDS R130, [R103+0x1144] ;  /* 0x0011440067827984 */ /* 0x000ea20000000800 */
[----:B---3--:R-:W-:-:S03]  /*33e0*/  FFMA R123, R36, R110, R126 ;  /* 0x0000006e247b7223 */ /* 0x008fc6000000007e */
[----:B------:R-:W3:Y:S01]  /*33f0*/  LDS R122, [R103+0x1184] ;  /* 0x00118400677a7984 */ /* 0x000ee20000000800 */
[----:B----4-:R-:W-:-:S03]  /*3400*/  FFMA R111, R134, R36, R98 ;  /* 0x00000024866f7223 */ /* 0x010fc60000000062 */
[----:B------:R-:W4:Y:S01]  /*3410*/  LDS R124, [R103+0x11c4] ;  /* 0x0011c400677c7984 */ /* 0x000f220000000800 */
[----:B-----5:R-:W-:-:S03]  /*3420*/  FFMA R109, R121, R36, R100 ;  /* 0x00000024796d7223 */ /* 0x020fc60000000064 */
[----:B------:R-:W5:Y:S01]  /*3430*/  LDS.128 R40, [R82+0x1e00] ;  /* 0x001e000052287984 */ /* 0x000f620000000c00 */
[----:B------:R-:W-:-:S03]  /*3440*/  FFMA R105, R119, R36, R128 ;  /* 0x0000002477697223 */ /* 0x000fc60000000080 */
[----:B------:R-:W5:Y:S01]  /*3450*/  LDS.128 R44, [R82+0x2400] ;  /* 0x00240000522c7984 */ /* 0x000f620000000c00 */
[----:B------:R-:W-:-:S03]  /*3460*/  FFMA R107, R117, R36, R74 ;  /* 0x00000024756b7223 */ /* 0x000fc6000000004a */
[----:B------:R-:W5:Y:S01]  /*3470*/  LDS.128 R48, [R82+0x2a00] ;  /* 0x002a000052307984 */ /* 0x000f620000000c00 */
[-C--:B------:R-:W-:Y:S01]  /*3480*/  FFMA R94, R118, R37.reuse, R55 ;  /* 0x00000025765e7223 */ /* 0x080fe20000000037 */
[-C--:B------:R-:W-:Y:S01]  /*3490*/  FFMA R92, R108, R37.reuse, R59 ;  /* 0x000000256c5c7223 */ /* 0x080fe2000000003b */
[-C--:B------:R-:W-:Y:S01]  /*34a0*/  FFMA R36, R120, R37.reuse, R63 ;  /* 0x0000002578247223 */ /* 0x080fe2000000003f */
[-C--:B------:R-:W-:Y:S01]  /*34b0*/  FFMA R123, R112, R37.reuse, R123 ;  /* 0x00000025707b7223 */ /* 0x080fe2000000007b */
[-C--:B-1----:R-:W-:Y:S01]  /*34c0*/  FFMA R111, R132, R37.reuse, R111 ;  /* 0x00000025846f7223 */ /* 0x082fe2000000006f */
[-C--:B--2---:R-:W-:Y:S01]  /*34d0*/  FFMA R109, R130, R37.reuse, R109 ;  /* 0x00000025826d7223 */ /* 0x084fe2000000006d */
[-C--:B---3--:R-:W-:Y:S01]  /*34e0*/  FFMA R105, R122, R37.reuse, R105 ;  /* 0x000000257a697223 */ /* 0x088fe20000000069 */
[----:B----4-:R-:W-:Y:S01]  /*34f0*/  FFMA R107, R124, R37, R107 ;  /* 0x000000257c6b7223 */ /* 0x010fe2000000006b */
[-C--:B-----5:R-:W-:Y:S01]  /*3500*/  FFMA R37, R114, R40.reuse, R53 ;  /* 0x0000002872257223 */ /* 0x0a0fe20000000035 */
[-C--:B------:R-:W-:Y:S01]  /*3510*/  FFMA R59, R134, R40.reuse, R52 ;  /* 0x00000028863b7223 */ /* 0x080fe20000000034 */
[-C--:B------:R-:W-:Y:S01]  /*3520*/  FFMA R113, R117, R40.reuse, R54 ;  /* 0x0000002875717223 */ /* 0x080fe20000000036 */
[-C--:B------:R-:W-:Y:S01]  /*3530*/  FFMA R161, R106, R40.reuse, R161 ;  /* 0x000000286aa17223 */ /* 0x080fe200000000a1 */
[----:B------:R-:W1:Y:S01]  /*3540*/  LDS.128 R52, [R82+0x1840] ;  /* 0x0018400052347984 */ /* 0x000e620000000c00 */
        /* <DEDUP_REMOVED lines=21> */
[----:B------:R-:W2:Y:S01]  /*36a0*/  LDS.128 R56, [R82+0x1e40] ;  /* 0x001e400052387984 */ /* 0x000ea20000000c00 */
        /* <DEDUP_REMOVED lines=12> */
[----:B------:R-:W-:Y:S01]  /*3770*/  FFMA R71, R119, R48, R80 ;  /* 0x0000003077477223 */ /* 0x000fe20000000050 */
[----:B------:R-:W3:Y:S01]  /*3780*/  LDS.128 R60, [R82+0x2440] ;  /* 0x00244000523c7984 */ /* 0x000ee20000000c00 */
[-C--:B------:R-:W-:Y:S01]  /*3790*/  FFMA R151, R118, R49.reuse, R45 ;  /* 0x0000003176977223 */ /* 0x080fe2000000002d */
[-C--:B------:R-:W-:Y:S01]  /*37a0*/  FFMA R45, R108, R49.reuse, R147 ;  /* 0x000000316c2d7223 */ /* 0x080fe20000000093 */
[-C--:B------:R-:W-:Y:S01]  /*37b0*/  FFMA R147, R112, R49.reuse, R79 ;  /* 0x0000003170937223 */ /* 0x080fe2000000004f */
[-C--:B------:R-:W-:Y:S01]  /*37c0*/  FFMA R128, R122, R49.reuse, R71 ;  /* 0x000000317a807223 */ /* 0x080fe20000000047 */
[-C--:B------:R-:W-:Y:S01]  /*37d0*/  FFMA R140, R130, R49.reuse, R67 ;  /* 0x00000031828c7223 */ /* 0x080fe20000000043 */
[-C--:B-1----:R-:W-:Y:S01]  /*37e0*/  FFMA R83, R114, R52.reuse, R65 ;  /* 0x0000003472537223 */ /* 0x082fe20000000041 */
[-C--:B------:R-:W-:Y:S01]  /*37f0*/  FFMA R71, R121, R52.reuse, R64 ;  /* 0x0000003479477223 */ /* 0x080fe20000000040 */
[----:B------:R-:W-:Y:S01]  /*3800*/  FFMA R79, R117, R52, R66 ;  /* 0x00000034754f7223 */ /* 0x000fe20000000042 */
[-C--:B------:R-:W-:Y:S01]  /*3810*/  FFMA R149, R116, R48.reuse, R149 ;  /* 0x0000003074957223 */ /* 0x080fe20000000095 */
[----:B------:R-:W1:Y:S01]  /*3820*/  LDS.128 R64, [R82+0x2a40] ;  /* 0x002a400052407984 */ /* 0x000e620000000c00 */
[----:B------:R-:W-:Y:S01]  /*3830*/  FFMA R145, R134, R48, R145 ;  /* 0x0000003086917223 */ /* 0x000fe20000000091 */
[-C--:B------:R-:W-:Y:S01]  /*3840*/  FFMA R139, R106, R52.reuse, R139 ;  /* 0x000000346a8b7223 */ /* 0x080fe2000000008b */
[-C--:B------:R-:W-:Y:S01]  /*3850*/  FFMA R149, R120, R49.reuse, R149 ;  /* 0x0000003178957223 */ /* 0x080fe20000000095 */
[-C--:B------:R-:W-:Y:S01]  /*3860*/  FFMA R141, R116, R52.reuse, R141 ;  /* 0x00000034748d7223 */ /* 0x080fe2000000008d */
[-C--:B------:R-:W-:Y:S01]  /*3870*/  FFMA R145, R132, R49.reuse, R145 ;  /* 0x0000003184917223 */ /* 0x080fe20000000091 */
[----:B------:R-:W-:Y:S01]  /*3880*/  FFMA R49, R124, R49, R75 ;  /* 0x000000317c317223 */ /* 0x000fe2000000004b */
        /* <DEDUP_REMOVED lines=11> */
[-C--:B--2---:R-:W-:Y:S01]  /*3940*/  FFMA R53, R114, R56.reuse, R69 ;  /* 0x0000003872357223 */ /* 0x084fe20000000045 */
        /* <DEDUP_REMOVED lines=16> */
[-C--:B---3--:R-:W-:Y:S01]  /*3a50*/  FFMA R57, R114, R60.reuse, R73 ;  /* 0x0000003c72397223 */ /* 0x088fe20000000049 */
[-C--:B------:R-:W-:Y:S01]  /*3a60*/  FFMA R99, R106, R60.reuse, R99 ;  /* 0x0000003c6a637223 */ /* 0x080fe20000000063 */
        /* <DEDUP_REMOVED lines=15> */
[-C--:B-1----:R-:W-:Y:S01]  /*3b60*/  FFMA R61, R106, R64.reuse, R77 ;  /* 0x000000406a3d7223 */ /* 0x082fe2000000004d */
[-C--:B------:R-:W-:Y:S01]  /*3b70*/  FFMA R89, R114, R64.reuse, R89 ;  /* 0x0000004072597223 */ /* 0x080fe20000000059 */
[----:B------:R-:W1:Y:S01]  /*3b80*/  LDS.128 R76, [R82+0x2480] ;  /* 0x00248000524c7984 */ /* 0x000e620000000c00 */
        /* <DEDUP_REMOVED lines=16> */
[----:B------:R-:W-:Y:S01]  /*3c90*/  FFMA R35, R120, R69, R44 ;  /* 0x0000004578237223 */ /* 0x000fe2000000002c */
[----:B------:R-:W2:Y:S01]  /*3ca0*/  LDS.128 R80, [R82+0x2a80] ;  /* 0x002a800052507984 */ /* 0x000ea20000000c00 */
[-C--:B------:R-:W-:Y:S01]  /*3cb0*/  FFMA R26, R122, R65.reuse, R26 ;  /* 0x000000417a1a7223 */ /* 0x080fe2000000001a */
[----:B------:R-:W-:Y:S01]  /*3cc0*/  FFMA R28, R124, R65, R28 ;  /* 0x000000417c1c7223 */ /* 0x000fe2000000001c */
        /* <DEDUP_REMOVED lines=8> */
[-C--:B---3--:R-:W-:Y:S01]  /*3d50*/  FFMA R44, R116, R72.reuse, R27 ;  /* 0x00000048742c7223 */ /* 0x088fe2000000001b */
[-C--:B------:R-:W-:Y:S01]  /*3d60*/  FFMA R60, R110, R72.reuse, R25 ;  /* 0x000000486e3c7223 */ /* 0x080fe20000000019 */
[-C--:B------:R-:W-:Y:S01]  /*3d70*/  FFMA R87, R119, R72.reuse, R16 ;  /* 0x0000004877577223 */ /* 0x080fe20000000010 */
[----:B------:R-:W-:Y:S01]  /*3d80*/  FFMA R20, R130, R69, R20 ;  /* 0x0000004582147223 */ /* 0x000fe20000000014 */
[----:B------:R-:W-:Y:S01]  /*3d90*/  FFMA R25, R120, R73, R44 ;  /* 0x0000004978197223 */ /* 0x000fe2000000002c */
[-C--:B------:R-:W-:Y:S01]  /*3da0*/  FFMA R18, R122, R69.reuse, R18 ;  /* 0x000000457a127223 */ /* 0x080fe20000000012 */
[----:B------:R-:W-:Y:S01]  /*3db0*/  FFMA R22, R124, R69, R22 ;  /* 0x000000457c167223 */ /* 0x000fe20000000016 */
[-C--:B------:R-:W-:Y:S01]  /*3dc0*/  FFMA R23, R106, R72.reuse, R23 ;  /* 0x000000486a177223 */ /* 0x080fe20000000017 */
[----:B------:R-:W3:Y:S01]  /*3dd0*/  LDS R16, [R104+0x1200] ;  /* 0x0012000068107984 */ /* 0x000ee20000000800 */
[-C--:B------:R-:W-:Y:S01]  /*3de0*/  FFMA R29, R114, R72.reuse, R29 ;  /* 0x00000048721d7223 */ /* 0x080fe2000000001d */
[----:B------:R-:W-:Y:S01]  /*3df0*/  FFMA R31, R134, R72, R31 ;  /* 0x00000048861f7223 */ /* 0x000fe2000000001f */
[-C--:B-1----:R-:W-:Y:S01]  /*3e00*/  FFMA R44, R116, R76.reuse, R15 ;  /* 0x0000004c742c7223 */ /* 0x082fe2000000000f */
[C---:B------:R-:W-:Y:S01]  /*3e10*/  FFMA R15, R121.reuse, R76, R4 ;  /* 0x0000004c790f7223 */ /* 0x040fe20000000004 */
        /* <DEDUP_REMOVED lines=10> */
[----:B------:R-:W1:Y:S01]  /*3ec0*/  LDS R73, [R104+0x1240] ;  /* 0x0012400068497984 */ /* 0x000e620000000800 */
[-C--:B------:R-:W-:Y:S01]  /*3ed0*/  FFMA R3, R114, R76.reuse, R3 ;  /* 0x0000004c72037223 */ /* 0x080fe20000000003 */
[-C--:B------:R-:W-:Y:S01]  /*3ee0*/  FFMA R87, R106, R76.reuse, R21 ;  /* 0x0000004c6a577223 */ /* 0x080fe20000000015 */
[-C--:B------:R-:W-:Y:S01]  /*3ef0*/  FFMA R60, R110, R76.reuse, R7 ;  /* 0x0000004c6e3c7223 */ /* 0x080fe20000000007 */
[----:B------:R-:W4:Y:S01]  /*3f00*/  LDS R15, [R104+0x1280] ;  /* 0x00128000680f7984 */ /* 0x000f220000000800 */
[-C--:B------:R-:W-:Y:S01]  /*3f10*/  FFMA R5, R134, R76.reuse, R5 ;  /* 0x0000004c86057223 */ /* 0x080fe20000000005 */
[-C--:B------:R-:W-:Y:S01]  /*3f20*/  FFMA R21, R119, R76.reuse, R10 ;  /* 0x0000004c77157223 */ /* 0x080fe2000000000a */
[----:B------:R-:W-:Y:S01]  /*3f30*/  FFMA R69, R117, R76, R2 ;  /* 0x0000004c75457223 */ /* 0x000fe20000000002 */
[-C--:B------:R-:W-:Y:S01]  /*3f40*/  FFMA R164, R118, R77.reuse, R3 ;  /* 0x0000004d76a47223 */ /* 0x080fe20000000003 */
[-C--:B--2---:R-:W-:Y:S01]  /*3f50*/  FFMA R9, R114, R80.reuse, R9 ;  /* 0x0000005072097223 */ /* 0x084fe20000000009 */
        /* <DEDUP_REMOVED lines=14> */
[----:B------:R-:W2:Y:S01]  /*4040*/  LDS R0, [R104+0x12c0] ;  /* 0x0012c00068007984 */ /* 0x000ea20000000800 */
        /* <DEDUP_REMOVED lines=13> */
[----:B------:R-:W3:Y:S01]  /*4120*/  LDS.64 R16, [R103+0x1300] ;  /* 0x0013000067107984 */ /* 0x000ee20000000a00 */
[-C--:B------:R-:W-:Y:S01]  /*4130*/  FFMA R119, R119, R80.reuse, R8 ;  /* 0x0000005077777223 */ /* 0x080fe20000000008 */
[----:B------:R-:W-:Y:S01]  /*4140*/  FFMA R117, R117, R80, R6 ;  /* 0x0000005075757223 */ /* 0x000fe20000000006 */
[----:B-1----:R-:W-:Y:S01]  /*4150*/  FFMA R96, R73, R82, R13 ;  /* 0x0000005249607223 */ /* 0x002fe2000000000d */
[-C--:B------:R-:W-:Y:S01]  /*4160*/  FFMA R77, R120, R81.reuse, R77 ;  /* 0x00000051784d7223 */ /* 0x080fe2000000004d */
[-C--:B------:R-:W-:Y:S01]  /*4170*/  FFMA R121, R130, R81.reuse, R121 ;  /* 0x0000005182797223 */ /* 0x080fe20000000079 */
[C---:B----4-:R-:W-:Y:S01]  /*4180*/  FFMA R112, R15.reuse, R46, R41 ;  /* 0x0000002e0f707223 */ /* 0x050fe20000000029 */
[C---:B------:R-:W-:Y:S01]  /*4190*/  FFMA R13, R15.reuse, R38, R36 ;  /* 0x000000260f0d7223 */ /* 0x040fe20000000024 */
[----:B------:R-:W-:Y:S01]  /*41a0*/  FFMA R110, R15, R42, R37 ;  /* 0x0000002a0f6e7223 */ /* 0x000fe20000000025 */
[----:B------:R-:W1:Y:S01]  /*41b0*/  LDS.64 R40, [R103+0x1380] ;  /* 0x0013800067287984 */ /* 0x000e620000000a00 */
[-C--:B------:R-:W-:Y:S01]  /*41c0*/  FFMA R119, R122, R81.reuse, R119 ;  /* 0x000000517a777223 */ /* 0x080fe20000000077 */
[----:B------:R-:W-:Y:S01]  /*41d0*/  FFMA R117, R124, R81, R117 ;  /* 0x000000517c757223 */ /* 0x000fe20000000075 */
[C---:B------:R-:W-:Y:S01]  /*41e0*/  FFMA R150, R73.reuse, R50, R45 ;  /* 0x0000003249967223 */ /* 0x040fe2000000002d */
[----:B------:R-:W4:Y:S01]  /*41f0*/  LDS.64 R36, [R103+0x13c0] ;  /* 0x0013c00067247984 */ /* 0x000f220000000a00 */
[C---:B------:R-:W-:Y:S01]  /*4200*/  FFMA R11, R73.reuse, R38, R92 ;  /* 0x00000026490b7223 */ /* 0x040fe2000000005c */
[C---:B------:R-:W-:Y:S01]  /*4210*/  FFMA R146, R73.reuse, R42, R163 ;  /* 0x0000002a49927223 */ /* 0x040fe200000000a3 */
[C---:B------:R-:W-:Y:S01]  /*4220*/  FFMA R148, R73.reuse, R46, R155 ;  /* 0x0000002e49947223 */ /* 0x040fe2000000009b */
[----:B------:R-:W5:Y:S01]  /*4230*/  LDS.64 R44, [R103+0x1340] ;  /* 0x00134000672c7984 */ /* 0x000f620000000a00 */
[C---:B------:R-:W-:Y:S01]  /*4240*/  FFMA R152, R73.reuse, R54, R143 ;  /* 0x0000003649987223 */ /* 0x040fe2000000008f */
[C---:B------:R-:W-:Y:S01]  /*4250*/  FFMA R154, R73.reuse, R58, R133 ;  /* 0x0000003a499a7223 */ /* 0x040fe20000000085 */
[C---:B------:R-:W-:Y:S01]  /*4260*/  FFMA R156, R73.reuse, R62, R101 ;  /* 0x0000003e499c7223 */ /* 0x040fe20000000065 */
[----:B------:R-:W5:Y:S01]  /*4270*/  LDS R81, [R103+0x1204] ;  /* 0x0012040067517984 */ /* 0x000f620000000800 */
[C---:B------:R-:W-:Y:S01]  /*4280*/  FFMA R158, R73.reuse, R66, R93 ;  /* 0x00000042499e7223 */ /* 0x040fe2000000005d */
[C---:B------:R-:W-:Y:S01]  /*4290*/  FFMA R160, R73.reuse, R70, R65 ;  /* 0x0000004649a07223 */ /* 0x040fe20000000041 */
[C---:B------:R-:W-:Y:S01]  /*42a0*/  FFMA R162, R73.reuse, R74, R27 ;  /* 0x0000004a49a27223 */ /* 0x040fe2000000001b */
[----:B------:R-:W-:Y:S01]  /*42b0*/  FFMA R134, R73, R78, R87 ;  /* 0x0000004e49867223 */ /* 0x000fe20000000057 */
[C---:B--2---:R-:W-:Y:S01]  /*42c0*/  FFMA R123, R0.reuse, R38, R123 ;  /* 0x00000026007b7223 */ /* 0x044fe2000000007b */
        /* <DEDUP_REMOVED lines=12> */
[C---:B------:R-:W-:Y:S01]  /*4390*/  FFMA R126, R15.reuse, R74, R25 ;  /* 0x0000004a0f7e7223 */ /* 0x040fe20000000019 */
        /* <DEDUP_REMOVED lines=12> */
[----:B-1----:R-:W-:Y:S01]  /*4460*/  FFMA R27, R40, R75, R126 ;  /* 0x0000004b281b7223 */ /* 0x002fe2000000007e */
[----:B------:R-:W1:Y:S01]  /*4470*/  LDS R16, [R103+0x1244] ;  /* 0x0012440067107984 */ /* 0x000e620000000800 */
[C---:B----4-:R-:W-:Y:S01]  /*4480*/  FFMA R126, R36.reuse, R39, R123 ;  /* 0x00000027247e7223 */ /* 0x050fe2000000007b */
[----:B------:R-:W-:Y:S01]  /*4490*/  FFMA R6, R15, R82, R77 ;  /* 0x000000520f067223 */ /* 0x000fe2000000004d */
[----:B------:R-:W-:Y:S01]  /*44a0*/  FFMA R143, R36, R55, R68 ;  /* 0x00000037248f7223 */ /* 0x000fe20000000044 */
[----:B------:R-:W2:Y:S01]  /*44b0*/  LDS R123, [R103+0x1284] ;  /* 0x00128400677b7984 */ /* 0x000ea20000000800 */
[----:B-----5:R-:W-:Y:S01]  /*44c0*/  FFMA R94, R44, R39, R11 ;  /* 0x000000272c5e7223 */ /* 0x020fe2000000000b */
[-C--:B------:R-:W-:Y:S01]  /*44d0*/  FFMA R19, R40, R83.reuse, R6 ;  /* 0x0000005328137223 */ /* 0x080fe20000000006 */
[----:B------:R-:W-:Y:S01]  /*44e0*/  FFMA R11, R44, R83, R96 ;  /* 0x000000532c0b7223 */ /* 0x000fe20000000060 */
[----:B------:R-:W3:Y:S01]  /*44f0*/  LDS R103, [R103+0x12c4] ;  /* 0x0012c40067677984 */ /* 0x000ee20000000800 */
[C---:B------:R-:W-:Y:S01]  /*4500*/  FFMA R6, R81.reuse, R50, R145 ;  /* 0x0000003251067223 */ /* 0x040fe20000000091 */
[----:B------:R-:W-:Y:S01]  /*4510*/  FFMA R96, R40, R39, R13 ;  /* 0x0000002728607223 */ /* 0x000fe2000000000d */
        /* <DEDUP_REMOVED lines=10> */
[C---:B------:R-:W-:Y:S01]  /*45c0*/  FFMA R124, R15.reuse, R70, R35 ;  /* 0x000000460f7c7223 */ /* 0x040fe20000000023 */
[----:B------:R-:W-:Y:S01]  /*45d0*/  FFMA R130, R15, R78, R7 ;  /* 0x0000004e0f827223 */ /* 0x000fe20000000007 */
[C---:B------:R-:W-:Y:S01]  /*45e0*/  FFMA R165, R36.reuse, R43, R8 ;  /* 0x0000002b24a57223 */ /* 0x040fe20000000008 */
[C---:B------:R-:W-:Y:S01]  /*45f0*/  FFMA R88, R81.reuse, R42, R88 ;  /* 0x0000002a51587223 */ /* 0x040fe20000000058 */
[C---:B------:R-:W-:Y:S01]  /*4600*/  FFMA R8, R81.reuse, R54, R137 ;  /* 0x0000003651087223 */ /* 0x040fe20000000089 */
[C---:B------:R-:W-:Y:S01]  /*4610*/  FFMA R157, R36.reuse, R47, R60 ;  /* 0x0000002f249d7223 */ /* 0x040fe2000000003c */
[----:B------:R-:W-:Y:S01]  /*4620*/  FFMA R127, R36, R63, R80 ;  /* 0x0000003f247f7223 */ /* 0x000fe20000000050 */
        /* <DEDUP_REMOVED lines=25> */
[----:B--2---:R-:W-:Y:S01]  /*47c0*/  FFMA R6, R123, R38, R105 ;  /* 0x000000267b067223 */ /* 0x004fe20000000069 */
        /* <DEDUP_REMOVED lines=12> */
[C---:B------:R-:W-:Y:S01]  /*4890*/  FFMA R25, R36.reuse, R75, R106 ;  /* 0x0000004b24197223 */ /* 0x040fe2000000006a */
[----:B------:R-:W-:Y:S01]  /*48a0*/  FFMA R7, R36, R79, R108 ;  /* 0x0000004f24077223 */ /* 0x000fe2000000006c */
[----:B------:R-:W-:Y:S01]  /*48b0*/  FFMA R52, R43, R17, R88 ;  /* 0x000000112b347223 */ /* 0x000fe20000000058 */
[----:B------:R-:W-:Y:S01]  /*48c0*/  FFMA R100, R39, R45, R0 ;  /* 0x0000002d27647223 */ /* 0x000fe20000000000 */
[----:B------:R-:W-:Y:S01]  /*48d0*/  FFMA R80, R123, R50, R128 ;  /* 0x000000327b507223 */ /* 0x000fe20000000080 */
[C---:B------:R-:W-:Y:S01]  /*48e0*/  FFMA R98, R81.reuse, R38, R111 ;  /* 0x0000002651627223 */ /* 0x040fe2000000006f */
[C---:B------:R-:W-:Y:S01]  /*48f0*/  FFMA R36, R81.reuse, R58, R129 ;  /* 0x0000003a51247223 */ /* 0x040fe20000000081 */
[C---:B------:R-:W-:Y:S01]  /*4900*/  FFMA R40, R81.reuse, R62, R97 ;  /* 0x0000003e51287223 */ /* 0x040fe20000000061 */
[C---:B------:R-:W-:Y:S01]  /*4910*/  FFMA R44, R81.reuse, R66, R91 ;  /* 0x00000042512c7223 */ /* 0x040fe2000000005b */
[----:B------:R-:W-:Y:S01]  /*4920*/  FFMA R64, R81, R74, R31 ;  /* 0x0000004a51407223 */ /* 0x000fe2000000001f */
[----:B------:R-:W-:Y:S01]  /*4930*/  FFMA R137, R55, R17, R8 ;  /* 0x0000001137897223 */ /* 0x000fe20000000008 */
[----:B------:R-:W-:Y:S01]  /*4940*/  FFMA R0, R83, R45, R16 ;  /* 0x0000002d53007223 */ /* 0x000fe20000000010 */
[C---:B------:R-:W-:Y:S01]  /*4950*/  FFMA R88, R123.reuse, R42, R115 ;  /* 0x0000002a7b587223 */ /* 0x040fe20000000073 */
[----:B------:R-:W-:Y:S01]  /*4960*/  FFMA R84, R123, R46, R84 ;  /* 0x0000002e7b547223 */ /* 0x000fe20000000054 */
        /* <DEDUP_REMOVED lines=62> */
[----:B------:R-:W-:-:S04]  /*4d50*/  DEPBAR.LE SB0, 0x1 ;  /* 0x000080400000791a */ /* 0x000fc80000000000 */
[----:B------:R-:W-:Y:S01]  /*4d60*/  HFMA2 R59, -RZ, RZ, 0, 0 ;  /* 0x00000000ff3b7431 */ /* 0x000fe200000001ff */
[----:B------:R-:W-:Y:S06]  /*4d70*/  BAR.SYNC.DEFER_BLOCKING 0x0 ;  /* 0x0000000000007b1d */ /* 0x000fec0000010000 */
.L_x_4:
[----:B------:R-:W1:Y:S01]  /*4d80*/  S2UR UR5, SR_CgaCtaId ;  /* 0x00000000000579c3 */ /* 0x000e620000008800 */
[C---:B------:R-:W-:Y:S01]  /*4d90*/  SHF.L.U32 R55, R59.reuse, 0x2, RZ ;  /* 0x000000023b377819 */ /* 0x040fe200000006ff */
[----:B------:R-:W-:Y:S01]  /*4da0*/  UMOV UR4, 0x400 ;  /* 0x0000040000047882 */ /* 0x000fe20000000000 */
[----:B------:R-:W-:-:S03]  /*4db0*/  LEA R63, R59, R102, 0x8 ;  /* 0x000000663b3f7211 */ /* 0x000fc600078e40ff */
[----:B------:R-:W-:Y:S01]  /*4dc0*/  IMAD R55, R90, 0x30, R55 ;  /* 0x000000305a377824 */ /* 0x000fe200078e0237 */
[----:B------:R-:W-:-:S05]  /*4dd0*/  LEA R48, R63, UR9, 0x2 ;  /* 0x000000093f307c11 */ /* 0x000fca000f8e10ff */
[----:B------:R-:W-:Y:S04]  /*4de0*/  LDS R78, [R48+0x2000] ;  /* 0x00200000304e7984 */ /* 0x000fe80000000800 */
[----:B------:R-:W-:Y:S04]  /*4df0*/  LDS R82, [R48+0x2040] ;  /* 0x0020400030527984 */ /* 0x000fe80000000800 */
[----:B------:R-:W-:Y:S01]  /*4e00*/  LDS R90, [R48+0x2080] ;  /* 0x00208000305a7984 */ /* 0x000fe20000000800 */
[----:B-1----:R-:W-:-:S03]  /*4e10*/  ULEA UR6, UR5, UR4, 0x18 ;  /* 0x0000000405067291 */ /* 0x002fc6000f8ec0ff */
[----:B------:R-:W-:Y:S01]  /*4e20*/  LDS R102, [R48+0x20c0] ;  /* 0x0020c00030667984 */ /* 0x000fe20000000800 */
[----:B------:R-:W-:-:S03]  /*4e30*/  UIADD3 UR4, UPT, UPT, UR4, 0x6000, URZ ;  /* 0x0000600004047890 */ /* 0x000fc6000fffe0ff */
[----:B------:R-:W-:Y:S01]  /*4e40*/  LDS R104, [R48+0x2100] ;  /* 0x0021000030687984 */ /* 0x000fe20000000800 */
[----:B------:R-:W-:Y:S01]  /*4e50*/  LEA R83, R55, UR6, 0x2 ;  /* 0x0000000637537c11 */ /* 0x000fe2000f8e10ff */
[----:B------:R-:W-:Y:S02]  /*4e60*/  ULEA UR9, UR5, UR4, 0x18 ;  /* 0x0000000405097291 */ /* 0x000fe4000f8ec0ff */
[----:B------:R-:W-:Y:S04]  /*4e70*/  LDS R106, [R48+0x2140] ;  /* 0x00214000306a7984 */ /* 0x000fe80000000800 */
[----:B------:R-:W1:Y:S04]  /*4e80*/  LDS.128 R40, [R83+0x3000] ;  /* 0x0030000053287984 */ /* 0x000e680000000c00 */
[----:B------:R-:W2:Y:S04]  /*4e90*/  LDS R108, [R48+0x2180] ;  /* 0x00218000306c7984 */ /* 0x000ea80000000800 */
[----:B------:R-:W3:Y:S04]  /*4ea0*/  LDS R110, [R48+0x21c0] ;  /* 0x0021c000306e7984 */ /* 0x000ee80000000800 */
[----:B------:R-:W4:Y:S04]  /*4eb0*/  LDS.128 R44, [R83+0x3600] ;  /* 0x00360000532c7984 */ /* 0x000f280000000c00 */
        /* <DEDUP_REMOVED lines=8> */
[C---:B------:R-:W-:Y:S01]  /*4f40*/  FFMA R51, R40.reuse, R82, R94 ;  /* 0x0000005228337223 */ /* 0x040fe2000000005e */
[C---:B------:R-:W-:Y:S01]  /*4f50*/  FFMA R103, R40.reuse, R90, R96 ;  /* 0x0000005a28677223 */ /* 0x040fe20000000060 */
[----:B------:R-:W1:Y:S01]  /*4f60*/  LDS R118, [R48+0x23c0] ;  /* 0x0023c00030767984 */ /* 0x000e620000000800 */
[----:B------:R-:W-:Y:S01]  /*4f70*/  FFMA R105, R40, R102, R126 ;  /* 0x0000006628697223 */ /* 0x000fe2000000007e */
[-C--:B------:R-:W-:Y:S01]  /*4f80*/  FFMA R40, R104, R41.reuse, R49 ;  /* 0x0000002968287223 */ /* 0x080fe20000000031 */
[-C--:B------:R-:W-:Y:S01]  /*4f90*/  FFMA R92, R106, R41.reuse, R51 ;  /* 0x000000296a5c7223 */ /* 0x080fe20000000033 */
[----:B------:R-:W1:Y:S01]  /*4fa0*/  LDS.128 R36, [R83+0x3c00] ;  /* 0x003c000053247984 */ /* 0x000e620000000c00 */
[-C--:B--2---:R-:W-:Y:S01]  /*4fb0*/  FFMA R94, R108, R41.reuse, R103 ;  /* 0x000000296c5e7223 */ /* 0x084fe20000000067 */
[----:B---3--:R-:W-:-:S02]  /*4fc0*/  FFMA R96, R110, R41, R105 ;  /* 0x000000296e607223 */ /* 0x008fc40000000069 */
[----:B------:R-:W2:Y:S01]  /*4fd0*/  LDS.128 R48, [R83+0x4200] ;  /* 0x0042000053307984 */ /* 0x000ea20000000c00 */
[-C--:B----4-:R-:W-:Y:S01]  /*4fe0*/  FFMA R53, R78, R44.reuse, R53 ;  /* 0x0000002c4e357223 */ /* 0x090fe20000000035 */
[-C--:B------:R-:W-:Y:S01]  /*4ff0*/  FFMA R161, R82, R44.reuse, R161 ;  /* 0x0000002c52a17223 */ /* 0x080fe200000000a1 */
[-C--:B------:R-:W-:Y:S01]  /*5000*/  FFMA R163, R90, R44.reuse, R163 ;  /* 0x0000002c5aa37223 */ /* 0x080fe200000000a3 */
[----:B------:R-:W-:Y:S01]  /*5010*/  FFMA R165, R102, R44, R165 ;  /* 0x0000002c66a57223 */ /* 0x000fe200000000a5 */
[-C--:B-----5:R-:W-:Y:S01]  /*5020*/  FFMA R41, R67, R42.reuse, R40 ;  /* 0x0000002a43297223 */ /* 0x0a0fe20000000028 */
[-C--:B------:R-:W-:Y:S01]  /*5030*/  FFMA R44, R104, R45.reuse, R53 ;  /* 0x0000002d682c7223 */ /* 0x080fe20000000035 */
[-C--:B------:R-:W-:Y:S01]  /*5040*/  FFMA R120, R106, R45.reuse, R161 ;  /* 0x0000002d6a787223 */ /* 0x080fe200000000a1 */
[----:B------:R-:W-:Y:S01]  /*5050*/  FFMA R103, R71, R42, R92 ;  /* 0x0000002a47677223 */ /* 0x000fe2000000005c */
[-C--:B------:R-:W-:Y:S01]  /*5060*/  FFMA R122, R108, R45.reuse, R163 ;  /* 0x0000002d6c7a7223 */ /* 0x080fe200000000a3 */
        /* <DEDUP_REMOVED lines=9> */
[C---:B------:R-:W-:Y:S01]  /*5100*/  FFMA R94, R114.reuse, R43, R103 ;  /* 0x0000002b725e7223 */ /* 0x040fe20000000067 */
[----:B------:R-:W-:Y:S01]  /*5110*/  FFMA R161, R114, R47, R161 ;  /* 0x0000002f72a17223 */ /* 0x000fe200000000a1 */
[C---:B------:R-:W-:Y:S01]  /*5120*/  FFMA R96, R116.reuse, R43, R105 ;  /* 0x0000002b74607223 */ /* 0x040fe20000000069 */
[----:B------:R-:W-:Y:S01]  /*5130*/  FFMA R163, R116, R47, R163 ;  /* 0x0000002f74a37223 */ /* 0x000fe200000000a3 */
[C---:B-1----:R-:W-:Y:S01]  /*5140*/  FFMA R126, R118.reuse, R43, R107 ;  /* 0x0000002b767e7223 */ /* 0x042fe2000000006b */
[----:B------:R-:W-:Y:S01]  /*5150*/  FFMA R165, R118, R47, R165 ;  /* 0x0000002f76a57223 */ /* 0x000fe200000000a5 */
[----:B------:R-:W1:Y:S01]  /*5160*/  LDS.128 R40, [R83+0x3040] ;  /* 0x0030400053287984 */ /* 0x000e620000000c00 */
[-C--:B------:R-:W-:Y:S01]  /*5170*/  FFMA R57, R78, R36.reuse, R57 ;  /* 0x000000244e397223 */ /* 0x080fe20000000039 */
[----:B------:R-:W-:-:S02]  /*5180*/  FFMA R153, R82, R36, R153 ;  /* 0x0000002452997223 */ /* 0x000fc40000000099 */
[----:B------:R-:W3:Y:S01]  /*5190*/  LDS.128 R44, [R83+0x3640] ;  /* 0x00364000532c7984 */ /* 0x000ee20000000c00 */
        /* <DEDUP_REMOVED lines=26> */
[----:B------:R-:W-:Y:S01]  /*5340*/  FFMA R151, R79, R50, R124 ;  /* 0x000000324f977223 */ /* 0x000fe2000000007c */
[-C--:B------:R-:W-:Y:S01]  /*5350*/  FFMA R61, R112, R51.reuse, R61 ;  /* 0x00000033703d7223 */ /* 0x080fe2000000003d */
[-C--:B------:R-:W-:Y:S01]  /*5360*/  FFMA R147, R114, R51.reuse, R147 ;  /* 0x0000003372937223 */ /* 0x080fe20000000093 */
[-C--:B------:R-:W-:Y:S01]  /*5370*/  FFMA R149, R116, R51.reuse, R149 ;  /* 0x0000003374957223 */ /* 0x080fe20000000095 */
[----:B------:R-:W-:-:S02]  /*5380*/  FFMA R151, R118, R51, R151 ;  /* 0x0000003376977223 */ /* 0x000fc40000000097 */
[----:B------:R-:W4:Y:S01]  /*5390*/  LDS.128 R48, [R83+0x4240] ;  /* 0x0042400053307984 */ /* 0x000f220000000c00 */
[-C--:B-1----:R-:W-:Y:S01]  /*53a0*/  FFMA R65, R78, R40.reuse, R65 ;  /* 0x000000284e417223 */ /* 0x082fe20000000041 */
[-C--:B------:R-:W-:Y:S01]  /*53b0*/  FFMA R139, R82, R40.reuse, R139 ;  /* 0x00000028528b7223 */ /* 0x080fe2000000008b */
[-C--:B------:R-:W-:Y:S01]  /*53c0*/  FFMA R141, R90, R40.reuse, R141 ;  /* 0x000000285a8d7223 */ /* 0x080fe2000000008d */
[----:B------:R-:W-:Y:S01]  /*53d0*/  FFMA R143, R102, R40, R143 ;  /* 0x00000028668f7223 */ /* 0x000fe2000000008f */
[-C--:B------:R-:W-:Y:S01]  /*53e0*/  FFMA R40, R104, R41.reuse, R65 ;  /* 0x0000002968287223 */ /* 0x080fe20000000041 */
[-C--:B------:R-:W-:Y:S01]  /*53f0*/  FFMA R120, R106, R41.reuse, R139 ;  /* 0x000000296a787223 */ /* 0x080fe2000000008b */
[-C--:B------:R-:W-:Y:S01]  /*5400*/  FFMA R122, R108, R41.reuse, R141 ;  /* 0x000000296c7a7223 */ /* 0x080fe2000000008d */
[----:B------:R-:W-:Y:S01]  /*5410*/  FFMA R124, R110, R41, R143 ;  /* 0x000000296e7c7223 */ /* 0x000fe2000000008f */
[-C--:B---3--:R-:W-:Y:S01]  /*5420*/  FFMA R69, R78, R44.reuse, R69 ;  /* 0x0000002c4e457223 */ /* 0x088fe20000000045 */
        /* <DEDUP_REMOVED lines=16> */
[----:B------:R-:W1:Y:S01]  /*5530*/  LDS.128 R40, [R83+0x3080] ;  /* 0x0030800053287984 */ /* 0x000e620000000c00 */
        /* <DEDUP_REMOVED lines=8> */
[----:B------:R-:W2:Y:S01]  /*55c0*/  LDS.128 R44, [R83+0x3680] ;  /* 0x00368000532c7984 */ /* 0x000ea20000000c00 */
[-C--:B------:R-:W-:Y:S01]  /*55d0*/  FFMA R101, R90, R36.reuse, R101 ;  /* 0x000000245a657223 */ /* 0x080fe20000000065 */
[-C--:B------:R-:W-:Y:S01]  /*55e0*/  FFMA R127, R102, R36.reuse, R127 ;  /* 0x00000024667f7223 */ /* 0x080fe2000000007f */
[----:B------:R-:W-:Y:S01]  /*55f0*/  FFMA R73, R78, R36, R73 ;  /* 0x000000244e497223 */ /* 0x000fe20000000049 */
[-C--:B------:R-:W-:Y:S01]  /*5600*/  FFMA R120, R106, R37.reuse, R99 ;  /* 0x000000256a787223 */ /* 0x080fe20000000063 */
[-C--:B------:R-:W-:Y:S01]  /*5610*/  FFMA R122, R108, R37.reuse, R101 ;  /* 0x000000256c7a7223 */ /* 0x080fe20000000065 */
[-C--:B------:R-:W-:Y:S01]  /*5620*/  FFMA R124, R110, R37.reuse, R127 ;  /* 0x000000256e7c7223 */ /* 0x080fe2000000007f */
[-C--:B----4-:R-:W-:Y:S01]  /*5630*/  FFMA R89, R78, R48.reuse, R89 ;  /* 0x000000304e597223 */ /* 0x090fe20000000059 */
[-C--:B------:R-:W-:Y:S01]  /*5640*/  FFMA R77, R82, R48.reuse, R77 ;  /* 0x00000030524d7223 */ /* 0x080fe2000000004d */
        /* <DEDUP_REMOVED lines=20> */
[----:B------:R-:W3:Y:S01]  /*5790*/  LDS.128 R36, [R83+0x3c80] ;  /* 0x003c800053247984 */ /* 0x000ee20000000c00 */
[-C--:B------:R-:W-:Y:S01]  /*57a0*/  FFMA R77, R114, R51.reuse, R77 ;  /* 0x00000033724d7223 */ /* 0x080fe2000000004d */
[-C--:B------:R-:W-:Y:S01]  /*57b0*/  FFMA R93, R116, R51.reuse, R93 ;  /* 0x00000033745d7223 */ /* 0x080fe2000000005d */
[----:B------:R-:W-:Y:S01]  /*57c0*/  FFMA R95, R118, R51, R95 ;  /* 0x00000033765f7223 */ /* 0x000fe2000000005f */
[-C--:B-1----:R-:W-:Y:S01]  /*57d0*/  FFMA R33, R78, R40.reuse, R33 ;  /* 0x000000284e217223 */ /* 0x082fe20000000021 */
[----:B------:R-:W1:Y:S01]  /*57e0*/  LDS.128 R48, [R83+0x4280] ;  /* 0x0042800053307984 */ /* 0x000e620000000c00 */
[-C--:B------:R-:W-:Y:S01]  /*57f0*/  FFMA R85, R82, R40.reuse, R85 ;  /* 0x0000002852557223 */ /* 0x080fe20000000055 */
[-C--:B------:R-:W-:Y:S01]  /*5800*/  FFMA R87, R90, R40.reuse, R87 ;  /* 0x000000285a577223 */ /* 0x080fe20000000057 */
[----:B------:R-:W-:Y:S01]  /*5810*/  FFMA R35, R102, R40, R35 ;  /* 0x0000002866237223 */ /* 0x000fe20000000023 */
[-C--:B------:R-:W-:Y:S01]  /*5820*/  FFMA R40, R104, R41.reuse, R33 ;  /* 0x0000002968287223 */ /* 0x080fe20000000021 */
[-C--:B------:R-:W-:Y:S01]  /*5830*/  FFMA R120, R106, R41.reuse, R85 ;  /* 0x000000296a787223 */ /* 0x080fe20000000055 */
[----:B--2---:R-:W-:Y:S01]  /*5840*/  FFMA R29, R78, R44, R29 ;  /* 0x0000002c4e1d7223 */ /* 0x004fe2000000001d */
[-C--:B------:R-:W-:Y:S01]  /*5850*/  FFMA R122, R108, R41.reuse, R87 ;  /* 0x000000296c7a7223 */ /* 0x080fe20000000057 */
[C---:B------:R-:W-:Y:S01]  /*5860*/  FFMA R33, R67.reuse, R42, R40 ;  /* 0x0000002a43217223 */ /* 0x040fe20000000028 */
[----:B------:R-:W-:Y:S01]  /*5870*/  FFMA R124, R110, R41, R35 ;  /* 0x000000296e7c7223 */ /* 0x000fe20000000023 */
[-C--:B------:R-:W-:Y:S01]  /*5880*/  FFMA R40, R104, R45.reuse, R29 ;  /* 0x0000002d68287223 */ /* 0x080fe2000000001d */
[-C--:B------:R-:W-:Y:S01]  /*5890*/  FFMA R23, R82, R44.reuse, R23 ;  /* 0x0000002c52177223 */ /* 0x080fe20000000017 */
[-C--:B------:R-:W-:Y:S01]  /*58a0*/  FFMA R27, R90, R44.reuse, R27 ;  /* 0x0000002c5a1b7223 */ /* 0x080fe2000000001b */
[----:B------:R-:W-:Y:S01]  /*58b0*/  FFMA R25, R102, R44, R25 ;  /* 0x0000002c66197223 */ /* 0x000fe20000000019 */
[----:B------:R-:W-:Y:S01]  /*58c0*/  FFMA R29, R67, R46, R40 ;  /* 0x0000002e431d7223 */ /* 0x000fe20000000028 */
[-C--:B------:R-:W-:Y:S01]  /*58d0*/  FFMA R85, R71, R42.reuse, R120 ;  /* 0x0000002a47557223 */ /* 0x080fe20000000078 */
[----:B------:R-:W2:Y:S01]  /*58e0*/  S2R R40, SR_TID.X ;  /* 0x0000000000287919 */ /* 0x000ea20000002100 */
        /* <DEDUP_REMOVED lines=21> */
[-C--:B-1----:R-:W-:Y:S01]  /*5a40*/  FFMA R9, R78, R48.reuse, R9 ;  /* 0x000000304e097223 */ /* 0x082fe20000000009 */
        /* <DEDUP_REMOVED lines=18> */
[----:B--2---:R-:W-:Y:S01]  /*5b70*/  SHF.L.U32 R102, R40, 0x1, RZ ;  /* 0x0000000128667819 */ /* 0x004fe200000006ff */
        /* <DEDUP_REMOVED lines=8> */
[----:B------:R-:W-:-:S02]  /*5c00*/  MOV R36, RZ ;  /* 0x000000ff00247202 */ /* 0x000fc40000000f00 */
[----:B------:R-:W-:Y:S02]  /*5c10*/  LOP3.LUT R102, R102, 0xe, RZ, 0xc0, !PT ;  /* 0x0000000e66667812 */ /* 0x000fe400078ec0ff */
[----:B------:R-:W-:-:S07]  /*5c20*/  SHF.R.U32.HI R90, RZ, 0x3, R40 ;  /* 0x00000003ff5a7819 */ /* 0x000fce0000011628 */
.L_x_3:
[----:B------:R-:W-:Y:S02]  /*5c30*/  IADD3 R37, PT, PT, R55, R36, RZ ;  /* 0x0000002437257210 */ /* 0x000fe40007ffe0ff */
[----:B------:R-:W-:Y:S02]  /*5c40*/  LEA R38, R36, R63, 0x6 ;  /* 0x0000003f24267211 */ /* 0x000fe400078e30ff */
[----:B------:R-:W-:Y:S02]  /*5c50*/  LEA R37, R37, UR6, 0x2 ;  /* 0x0000000625257c11 */ /* 0x000fe4000f8e10ff */
[----:B------:R-:W-:Y:S02]  /*5c60*/  LEA R38, R38, UR9, 0x2 ;  /* 0x0000000926267c11 */ /* 0x000fe4000f8e10ff */
[----:B------:R-:W-:Y:S01]  /*5c70*/  IADD3 R36, PT, PT, R36, 0x1, RZ ;  /* 0x0000000124247810 */ /* 0x000fe20007ffe0ff */
[----:B------:R-:W-:Y:S03]  /*5c80*/  LDS R39, [R37+0x3000] ;  /* 0x0030000025277984 */ /* 0x000fe60000000800 */
[----:B------:R-:W-:Y:S01]  /*5c90*/  ISETP.NE.AND P0, PT, R36, 0x4, PT ;  /* 0x000000042400780c */ /* 0x000fe20003f05270 */
[----:B------:R-:W1:Y:S04]  /*5ca0*/  LDS R42, [R38+0x2004] ;  /* 0x00200400262a7984 */ /* 0x000e680000000800 */
        /* <DEDUP_REMOVED lines=8> */
[----:B------:R-:W5:Y:S01]  /*5d30*/  LDS R50, [R37+0x3c40] ;  /* 0x003c400025327984 */ /* 0x000f620000000800 */
[----:B-1----:R-:W-:-:S03]  /*5d40*/  FFMA R98, R39, R42, R98 ;  /* 0x0000002a27627223 */ /* 0x002fc60000000062 */
        /* <DEDUP_REMOVED lines=8> */
[----:B------:R-:W5:Y:S01]  /*5dd0*/  LDS R39, [R37+0x4280] ;  /* 0x0042800025277984 */ /* 0x000f620000000800 */
[-C--:B------:R-:W-:Y:S01]  /*5de0*/  FFMA R86, R41, R47.reuse, R86 ;  /* 0x0000002f29567223 */ /* 0x080fe20000000056 */
[-C--:B------:R-:W-:Y:S01]  /*5df0*/  FFMA R88, R43, R47.reuse, R88 ;  /* 0x0000002f2b587223 */ /* 0x080fe20000000058 */
[----:B------:R-:W-:Y:S01]  /*5e00*/  FFMA R54, R45, R47, R54 ;  /* 0x0000002f2d367223 */ /* 0x000fe20000000036 */
[CC--:B------:R-:W-:Y:S01]  /*5e10*/  FFMA R159, R42.reuse, R44.reuse, R159 ;  /* 0x0000002c2a9f7223 */ /* 0x0c0fe2000000009f */
        /* <DEDUP_REMOVED lines=19> */
[CC--:B-1----:R-:W-:Y:S01]  /*5f50*/  FFMA R91, R42.reuse, R51.reuse, R91 ;  /* 0x000000332a5b7223 */ /* 0x0c2fe2000000005b */
[-C--:B------:R-:W-:Y:S01]  /*5f60*/  FFMA R24, R41, R51.reuse, R24 ;  /* 0x0000003329187223 */ /* 0x080fe20000000018 */
[-C--:B------:R-:W-:Y:S01]  /*5f70*/  FFMA R26, R43, R51.reuse, R26 ;  /* 0x000000332b1a7223 */ /* 0x080fe2000000001a */
[----:B------:R-:W-:Y:S01]  /*5f80*/  FFMA R28, R45, R51, R28 ;  /* 0x000000332d1c7223 */ /* 0x000fe2000000001c */
[CC--:B--2---:R-:W-:Y:S01]  /*5f90*/  FFMA R81, R42.reuse, R67.reuse, R81 ;  /* 0x000000432a517223 */ /* 0x0c4fe20000000051 */
[-C--:B------:R-:W-:Y:S01]  /*5fa0*/  FFMA R20, R41, R67.reuse, R20 ;  /* 0x0000004329147223 */ /* 0x080fe20000000014 */
[-C--:B------:R-:W-:Y:S01]  /*5fb0*/  FFMA R18, R43, R67.reuse, R18 ;  /* 0x000000432b127223 */ /* 0x080fe20000000012 */
[----:B------:R-:W-:Y:S01]  /*5fc0*/  FFMA R22, R45, R67, R22 ;  /* 0x000000432d167223 */ /* 0x000fe20000000016 */
[CC--:B---3--:R-:W-:Y:S01]  /*5fd0*/  FFMA R31, R42.reuse, R71.reuse, R31 ;  /* 0x000000472a1f7223 */ /* 0x0c8fe2000000001f */
[-C--:B------:R-:W-:Y:S01]  /*5fe0*/  FFMA R12, R41, R71.reuse, R12 ;  /* 0x00000047290c7223 */ /* 0x080fe2000000000c */
[-C--:B------:R-:W-:Y:S01]  /*5ff0*/  FFMA R16, R43, R71.reuse, R16 ;  /* 0x000000472b107223 */ /* 0x080fe20000000010 */
[----:B------:R-:W-:Y:S01]  /*6000*/  FFMA R14, R45, R71, R14 ;  /* 0x000000472d0e7223 */ /* 0x000fe2000000000e */
[CC--:B----4-:R-:W-:Y:S01]  /*6010*/  FFMA R5, R42.reuse, R38.reuse, R5 ;  /* 0x000000262a057223 */ /* 0x0d0fe20000000005 */
[-C--:B------:R-:W-:Y:S01]  /*6020*/  FFMA R4, R41, R38.reuse, R4 ;  /* 0x0000002629047223 */ /* 0x080fe20000000004 */
[-C--:B------:R-:W-:Y:S01]  /*6030*/  FFMA R10, R43, R38.reuse, R10 ;  /* 0x000000262b0a7223 */ /* 0x080fe2000000000a */
[----:B------:R-:W-:Y:S01]  /*6040*/  FFMA R2, R45, R38, R2 ;  /* 0x000000262d027223 */ /* 0x000fe20000000002 */
[-C--:B-----5:R-:W-:Y:S01]  /*6050*/  FFMA R17, R42, R39.reuse, R17 ;  /* 0x000000272a117223 */ /* 0x0a0fe20000000011 */
[-C--:B------:R-:W-:Y:S01]  /*6060*/  FFMA R0, R41, R39.reuse, R0 ;  /* 0x0000002729007223 */ /* 0x080fe20000000000 */
[-C--:B------:R-:W-:Y:S01]  /*6070*/  FFMA R8, R43, R39.reuse, R8 ;  /* 0x000000272b087223 */ /* 0x080fe20000000008 */
[----:B------:R-:W-:Y:S01]  /*6080*/  FFMA R6, R45, R39, R6 ;  /* 0x000000272d067223 */ /* 0x000fe20000000006 */
[----:B------:R-:W-:Y:S06]  /*6090*/  @P0 BRA `(.L_x_3) ;  /* 0xfffffff800e40947 */ /* 0x000fec000383ffff */
[----:B------:R-:W-:-:S04]  /*60a0*/  IADD3 R59, PT, PT, R59, 0x1, RZ ;  /* 0x000000013b3b7810 */ /* 0x000fc80007ffe0ff */
[----:B------:R-:W-:-:S13]  /*60b0*/  ISETP.NE.AND P0, PT, R59, 0x4, PT ;  /* 0x000000043b00780c */ /* 0x000fda0003f05270 */
[----:B------:R-:W-:Y:S05]  /*60c0*/  @P0 BRA `(.L_x_4) ;  /* 0xffffffec002c0947 */ /* 0x000fea000383ffff */
[----:B------:R-:W-:-:S04]  /*60d0*/  DEPBAR.LE SB0, 0x0 ;  /* 0x000080000000791a */ /* 0x000fc80000000000 */
[----:B------:R-:W-:Y:S01]  /*60e0*/  MOV R55, 0xc0 ;  /* 0x000000c000377802 */ /* 0x000fe20000000f00 */
[----:B------:R-:W-:Y:S01]  /*60f0*/  HFMA2 R59, -RZ, RZ, 0, 0 ;  /* 0x00000000ff3b7431 */ /* 0x000fe200000001ff */
[----:B------:R-:W-:-:S03]  /*6100*/  LOP3.LUT R63, R40, 0x7, RZ, 0xc0, !PT ;  /* 0x00000007283f7812 */ /* 0x000fc600078ec0ff */
[----:B------:R-:W-:Y:S01]  /*6110*/  IMAD R55, R90, R55, UR6 ;  /* 0x000000065a377e24 */ /* 0x000fe2000f8e0237 */
[----:B------:R-:W-:Y:S06]  /*6120*/  BAR.SYNC.DEFER_BLOCKING 0x0 ;  /* 0x0000000000007b1d */ /* 0x000fec0000010000 */
.L_x_5:
[----:B------:R-:W-:Y:S02]  /*6130*/  LEA R36, R63, UR9, 0x3 ;  /* 0x000000093f247c11 */ /* 0x000fe4000f8e18ff */
[C---:B------:R-:W-:Y:S02]  /*6140*/  LEA R83, R59.reuse, R55, 0x4 ;  /* 0x000000373b537211 */ /* 0x040fe400078e20ff */
[----:B------:R-:W-:-:S03]  /*6150*/  LEA R40, R59, R36, 0xa ;  /* 0x000000243b287211 */ /* 0x000fc600078e50ff */
[----:B------:R-:W-:Y:S04]  /*6160*/  LDS.128 R44, [R83+0x4800] ;  /* 0x00480000532c7984 */ /* 0x000fe80000000c00 */
        /* <DEDUP_REMOVED lines=8> */
[----:B------:R-:W5:Y:S04]  /*61f0*/  LDS.128 R36, [R83+0x4e00] ;  /* 0x004e000053247984 */ /* 0x000f680000000c00 */
        /* <DEDUP_REMOVED lines=12> */
[----:B------:R-:W-:-:S03]  /*62c0*/  FFMA R92, R118, R45, R43 ;  /* 0x0000002d765c7223 */ /* 0x000fc6000000002b */
[----:B------:R-:W5:Y:S01]  /*62d0*/  LDS R106, [R40+0x33c0] ;  /* 0x0033c000286a7984 */ /* 0x000f620000000800 */
[----:B------:R-:W-:-:S03]  /*62e0*/  FFMA R94, R116, R45, R103 ;  /* 0x0000002d745e7223 */ /* 0x000fc60000000067 */
[----:B------:R-:W5:Y:S01]  /*62f0*/  LDS.128 R48, [R83+0x5400] ;  /* 0x0054000053307984 */ /* 0x000f620000000c00 */
[----:B------:R-:W-:Y:S01]  /*6300*/  FFMA R96, R114, R45, R105 ;  /* 0x0000002d72607223 */ /* 0x000fe20000000069 */
[-C--:B------:R-:W-:Y:S01]  /*6310*/  FFMA R53, R82, R36.reuse, R53 ;  /* 0x0000002452357223 */ /* 0x080fe20000000035 */
[-C--:B------:R-:W-:Y:S01]  /*6320*/  FFMA R161, R78, R36.reuse, R161 ;  /* 0x000000244ea17223 */ /* 0x080fe200000000a1 */
[-C--:B------:R-:W-:Y:S01]  /*6330*/  FFMA R163, R104, R36.reuse, R163 ;  /* 0x0000002468a37223 */ /* 0x080fe200000000a3 */
[----:B------:R-:W-:Y:S01]  /*6340*/  FFMA R165, R122, R36, R165 ;  /* 0x000000247aa57223 */ /* 0x000fe200000000a5 */
[-C--:B------:R-:W-:Y:S01]  /*6350*/  FFMA R45, R79, R46.reuse, R44 ;  /* 0x0000002e4f2d7223 */ /* 0x080fe2000000002c */
[----:B------:R-:W5:Y:S01]  /*6360*/  LDS.128 R40, [R83+0x5a00] ;  /* 0x005a000053287984 */ /* 0x000f620000000c00 */
[-C--:B------:R-:W-:Y:S01]  /*6370*/  FFMA R36, R120, R37.reuse, R53 ;  /* 0x0000002578247223 */ /* 0x080fe20000000035 */
[-C--:B------:R-:W-:Y:S01]  /*6380*/  FFMA R124, R118, R37.reuse, R161 ;  /* 0x00000025767c7223 */ /* 0x080fe200000000a1 */
[----:B------:R-:W-:Y:S01]  /*6390*/  FFMA R103, R75, R46, R92 ;  /* 0x0000002e4b677223 */ /* 0x000fe2000000005c */
[-C--:B------:R-:W-:Y:S01]  /*63a0*/  FFMA R130, R116, R37.reuse, R163 ;  /* 0x0000002574827223 */ /* 0x080fe200000000a3 */
[----:B------:R-:W-:Y:S01]  /*63b0*/  FFMA R132, R114, R37, R165 ;  /* 0x0000002572847223 */ /* 0x000fe200000000a5 */
[----:B------:R-:W-:Y:S01]  /*63c0*/  FFMA R53, R79, R38, R36 ;  /* 0x000000264f357223 */ /* 0x000fe20000000024 */
[----:B-1----:R-:W-:Y:S01]  /*63d0*/  FFMA R105, R71, R46, R94 ;  /* 0x0000002e47697223 */ /* 0x002fe2000000005e */
[-C--:B------:R-:W-:Y:S01]  /*63e0*/  FFMA R161, R75, R38.reuse, R124 ;  /* 0x000000264ba17223 */ /* 0x080fe2000000007c */
[----:B------:R-:W-:Y:S01]  /*63f0*/  FFMA R163, R71, R38, R130 ;  /* 0x0000002647a37223 */ /* 0x000fe20000000082 */
[C---:B--2---:R-:W-:Y:S01]  /*6400*/  FFMA R107, R67.reuse, R46, R96 ;  /* 0x0000002e436b7223 */ /* 0x044fe20000000060 */
[----:B------:R-:W-:Y:S01]  /*6410*/  FFMA R165, R67, R38, R132 ;  /* 0x0000002643a57223 */ /* 0x000fe20000000084 */
[C---:B---3--:R-:W-:Y:S01]  /*6420*/  FFMA R92, R112.reuse, R47, R45 ;  /* 0x0000002f705c7223 */ /* 0x048fe2000000002d */
[----:B------:R-:W-:Y:S01]  /*6430*/  FFMA R53, R112, R39, R53 ;  /* 0x0000002770357223 */ /* 0x000fe20000000035 */
[C---:B----4-:R-:W-:Y:S01]  /*6440*/  FFMA R94, R110.reuse, R47, R103 ;  /* 0x0000002f6e5e7223 */ /* 0x050fe20000000067 */
[----:B------:R-:W-:Y:S01]  /*6450*/  FFMA R161, R110, R39, R161 ;  /* 0x000000276ea17223 */ /* 0x000fe200000000a1 */
[C---:B-----5:R-:W-:Y:S01]  /*6460*/  FFMA R96, R108.reuse, R47, R105 ;  /* 0x0000002f6c607223 */ /* 0x060fe20000000069 */
[----:B------:R-:W-:Y:S01]  /*6470*/  FFMA R163, R108, R39, R163 ;  /* 0x000000276ca37223 */ /* 0x000fe200000000a3 */
[C---:B------:R-:W-:Y:S01]  /*6480*/  FFMA R126, R106.reuse, R47, R107 ;  /* 0x0000002f6a7e7223 */ /* 0x040fe2000000006b */
[----:B------:R-:W-:Y:S01]  /*6490*/  FFMA R165, R106, R39, R165 ;  /* 0x000000276aa57223 */ /* 0x000fe200000000a5 */
[----:B------:R-:W1:Y:S01]  /*64a0*/  LDS.128 R44, [R83+0x4840] ;  /* 0x00484000532c7984 */ /* 0x000e620000000c00 */
[-C--:B------:R-:W-:Y:S01]  /*64b0*/  FFMA R57, R82, R48.reuse, R57 ;  /* 0x0000003052397223 */ /* 0x080fe20000000039 */
[----:B------:R-:W-:-:S02]  /*64c0*/  FFMA R153, R78, R48, R153 ;  /* 0x000000304e997223 */ /* 0x000fc40000000099 */
        /* <DEDUP_REMOVED lines=67> */
[----:B------:R-:W2:Y:S01]  /*6900*/  LDS.128 R36, [R83+0x4e80] ;  /* 0x004e800053247984 */ /* 0x000ea20000000c00 */
[-C--:B------:R-:W-:Y:S01]  /*6910*/  FFMA R99, R78, R48.reuse, R99 ;  /* 0x000000304e637223 */ /* 0x080fe20000000063 */
[-C--:B------:R-:W-:Y:S01]  /*6920*/  FFMA R101, R104, R48.reuse, R101 ;  /* 0x0000003068657223 */ /* 0x080fe20000000065 */
[----:B------:R-:W-:Y:S01]  /*6930*/  FFMA R127, R122, R48, R127 ;  /* 0x000000307a7f7223 */ /* 0x000fe2000000007f */
[-C--:B------:R-:W-:Y:S01]  /*6940*/  FFMA R48, R120, R49.reuse, R73 ;  /* 0x0000003178307223 */ /* 0x080fe20000000049 */
[-C--:B------:R-:W-:Y:S01]  /*6950*/  FFMA R124, R118, R49.reuse, R99 ;  /* 0x00000031767c7223 */ /* 0x080fe20000000063 */
[-C--:B------:R-:W-:Y:S01]  /*6960*/  FFMA R130, R116, R49.reuse, R101 ;  /* 0x0000003174827223 */ /* 0x080fe20000000065 */
[----:B------:R-:W-:Y:S01]  /*6970*/  FFMA R132, R114, R49, R127 ;  /* 0x0000003172847223 */ /* 0x000fe2000000007f */
[-C--:B----4-:R-:W-:Y:S01]  /*6980*/  FFMA R77, R78, R40.reuse, R77 ;  /* 0x000000284e4d7223 */ /* 0x090fe2000000004d */
        /* <DEDUP_REMOVED lines=17> */
[----:B------:R-:W-:Y:S01]  /*6aa0*/  FFMA R89, R79, R42, R40 ;  /* 0x0000002a4f597223 */ /* 0x000fe20000000028 */
[-C--:B------:R-:W-:Y:S01]  /*6ab0*/  FFMA R73, R112, R51.reuse, R73 ;  /* 0x0000003370497223 */ /* 0x080fe20000000049 */
[-C--:B------:R-:W-:Y:S01]  /*6ac0*/  FFMA R99, R110, R51.reuse, R99 ;  /* 0x000000336e637223 */ /* 0x080fe20000000063 */
[----:B------:R-:W-:Y:S01]  /*6ad0*/  FFMA R101, R108, R51, R101 ;  /* 0x000000336c657223 */ /* 0x000fe20000000065 */
[----:B------:R-:W-:Y:S01]  /*6ae0*/  FFMA R89, R112, R43, R89 ;  /* 0x0000002b70597223 */ /* 0x000fe20000000059 */
        /* <DEDUP_REMOVED lines=8> */
[----:B------:R-:W-:Y:S01]  /*6b70*/  FFMA R85, R75, R46, R48 ;  /* 0x0000002e4b557223 */ /* 0x000fe20000000030 */
[-C--:B--2---:R-:W-:Y:S01]  /*6b80*/  FFMA R29, R82, R36.reuse, R29 ;  /* 0x00000024521d7223 */ /* 0x084fe2000000001d */
        /* <DEDUP_REMOVED lines=10> */
[----:B------:R-:W-:-:S02]  /*6c30*/  IMAD R37, R90, 0xc, R59 ;  /* 0x0000000c5a257824 */ /* 0x000fc400078e023b */
[-C--:B------:R-:W-:Y:S01]  /*6c40*/  FFMA R33, R112, R47.reuse, R33 ;  /* 0x0000002f70217223 */ /* 0x080fe20000000021 */
[-C--:B------:R-:W-:Y:S01]  /*6c50*/  FFMA R85, R110, R47.reuse, R85 ;  /* 0x0000002f6e557223 */ /* 0x080fe20000000055 */
[-C--:B------:R-:W-:Y:S01]  /*6c60*/  FFMA R87, R108, R47.reuse, R87 ;  /* 0x0000002f6c577223 */ /* 0x080fe20000000057 */
[C---:B------:R-:W-:Y:S01]  /*6c70*/  FFMA R35, R106.reuse, R47, R35 ;  /* 0x0000002f6a237223 */ /* 0x040fe20000000023 */
[----:B------:R-:W1:Y:S01]  /*6c80*/  LDS.128 R40, [R83+0x5480] ;  /* 0x0054800053287984 */ /* 0x000e620000000c00 */
[----:B------:R-:W-:Y:S01]  /*6c90*/  LEA R36, R59, R102, 0x8 ;  /* 0x000000663b247211 */ /* 0x000fe200078e40ff */
[----:B------:R-:W-:Y:S01]  /*6ca0*/  FFMA R127, R106, R51, R127 ;  /* 0x000000336a7f7223 */ /* 0x000fe2000000007f */
[-C--:B------:R-:W-:Y:S01]  /*6cb0*/  FFMA R29, R79, R38.reuse, R48 ;  /* 0x000000264f1d7223 */ /* 0x080fe20000000030 */
[----:B------:R2:W3:Y:S01]  /*6cc0*/  LDS.128 R44, [R83+0x5a80] ;  /* 0x005a8000532c7984 */ /* 0x0004e20000000c00 */
[----:B------:R-:W-:Y:S01]  /*6cd0*/  LEA R36, R36, UR9, 0x2 ;  /* 0x0000000924247c11 */ /* 0x000fe2000f8e10ff */
[-C--:B------:R-:W-:Y:S01]  /*6ce0*/  FFMA R23, R75, R38.reuse, R50 ;  /* 0x000000264b177223 */ /* 0x080fe20000000032 */
[-C--:B------:R-:W-:Y:S01]  /*6cf0*/  FFMA R27, R71, R38.reuse, R124 ;  /* 0x00000026471b7223 */ /* 0x080fe2000000007c */
[----:B------:R-:W-:Y:S01]  /*6d00*/  FFMA R25, R67, R38, R130 ;  /* 0x0000002643197223 */ /* 0x000fe20000000082 */
[-C--:B------:R-:W-:Y:S01]  /*6d10*/  FFMA R29, R112, R39.reuse, R29 ;  /* 0x00000027701d7223 */ /* 0x080fe2000000001d */
[----:B------:R-:W-:Y:S01]  /*6d20*/  LDS R51, [R36+0x3044] ;  /* 0x0030440024337984 */ /* 0x000fe20000000800 */
[-C--:B------:R-:W-:Y:S01]  /*6d30*/  FFMA R23, R110, R39.reuse, R23 ;  /* 0x000000276e177223 */ /* 0x080fe20000000017 */
[----:B--2---:R-:W-:Y:S01]  /*6d40*/  SHF.L.U32 R83, R37, 0x2, RZ ;  /* 0x0000000225537819 */ /* 0x004fe200000006ff */
[-C--:B------:R-:W-:Y:S01]  /*6d50*/  FFMA R27, R108, R39.reuse, R27 ;  /* 0x000000276c1b7223 */ /* 0x080fe2000000001b */
[----:B------:R-:W-:Y:S01]  /*6d60*/  FFMA R25, R106, R39, R25 ;  /* 0x000000276a197223 */ /* 0x000fe20000000019 */
[----:B------:R-:W-:Y:S01]  /*6d70*/  LDS R38, [R36+0x3004] ;  /* 0x0030040024267984 */ /* 0x000fe20000000800 */
[----:B------:R-:W-:-:S02]  /*6d80*/  LEA R83, R83, UR6, 0x2 ;  /* 0x0000000653537c11 */ /* 0x000fc4000f8e10ff */
[----:B------:R-:W-:Y:S01]  /*6d90*/  IADD3 R59, PT, PT, R59, 0x1, RZ ;  /* 0x000000013b3b7810 */ /* 0x000fe20007ffe0ff */
[----:B------:R-:W-:Y:S03]  /*6da0*/  LDS R49, [R36+0x3084] ;  /* 0x0030840024317984 */ /* 0x000fe60000000800 */
[----:B------:R-:W-:Y:S01]  /*6db0*/  ISETP.NE.AND P0, PT, R59, 0x4, PT ;  /* 0x000000043b00780c */ /* 0x000fe20003f05270 */
[----:B------:R-:W2:Y:S04]  /*6dc0*/  LDS R119, [R83+0x5400] ;  /* 0x0054000053777984 */ /* 0x000ea80000000800 */
[----:B------:R-:W4:Y:S04]  /*6dd0*/  LDS R111, [R83+0x4800] ;  /* 0x00480000536f7984 */ /* 0x000f280000000800 */
[----:B------:R-:W5:Y:S04]  /*6de0*/  LDS R39, [R36+0x30c4] ;  /* 0x0030c40024277984 */ /* 0x000f680000000800 */
[----:B------:R-:W5:Y:S04]  /*6df0*/  LDS R115, [R83+0x4e00] ;  /* 0x004e000053737984 */ /* 0x000f680000000800 */
[----:B------:R-:W5:Y:S01]  /*6e00*/  LDS R123, [R83+0x5a00] ;  /* 0x005a0000537b7984 */ /* 0x000f620000000800 */
[-C--:B-1----:R-:W-:Y:S01]  /*6e10*/  FFMA R7, R122, R40.reuse, R7 ;  /* 0x000000287a077223 */ /* 0x082fe20000000007 */
[-C--:B------:R-:W-:Y:S01]  /*6e20*/  FFMA R15, R104, R40.reuse, R15 ;  /* 0x00000028680f7223 */ /* 0x080fe2000000000f */
[----:B------:R-:W-:Y:S01]  /*6e30*/  FFMA R3, R82, R40, R3 ;  /* 0x0000002852037223 */ /* 0x000fe20000000003 */
[----:B------:R-:W1:Y:S01]  /*6e40*/  LDS R109, [R83+0x4840] ;  /* 0x00484000536d7984 */ /* 0x000e620000000800 */
[----:B---3--:R-:W-:Y:S01]  /*6e50*/  FFMA R13, R122, R44, R13 ;  /* 0x0000002c7a0d7223 */ /* 0x008fe2000000000d */
[----:B------:R-:W-:Y:S01]  /*6e60*/  FFMA R21, R78, R40, R21 ;  /* 0x000000284e157223 */ /* 0x000fe20000000015 */
[-C--:B------:R-:W-:Y:S01]  /*6e70*/  FFMA R19, R104, R44.reuse, R19 ;  /* 0x0000002c68137223 */ /* 0x080fe20000000013 */
[-C--:B------:R-:W-:Y:S01]  /*6e80*/  FFMA R124, R114, R41.reuse, R7 ;  /* 0x00000029727c7223 */ /* 0x080fe20000000007 */
[-C--:B------:R-:W-:Y:S01]  /*6e90*/  FFMA R9, R82, R44.reuse, R9 ;  /* 0x0000002c52097223 */ /* 0x080fe20000000009 */
[----:B------:R-:W-:Y:S01]  /*6ea0*/  FFMA R11, R78, R44, R11 ;  /* 0x0000002c4e0b7223 */ /* 0x000fe2000000000b */
[----:B------:R-:W-:Y:S01]  /*6eb0*/  FFMA R50, R116, R41, R15 ;  /* 0x0000002974327223 */ /* 0x000fe2000000000f */
[----:B------:R-:W-:Y:S01]  /*6ec0*/  FFMA R114, R114, R45, R13 ;  /* 0x0000002d72727223 */ /* 0x000fe2000000000d */
[-C--:B------:R-:W-:Y:S01]  /*6ed0*/  FFMA R40, R120, R41.reuse, R3 ;  /* 0x0000002978287223 */ /* 0x080fe20000000003 */
[----:B------:R-:W-:Y:S01]  /*6ee0*/  FFMA R48, R118, R41, R21 ;  /* 0x0000002976307223 */ /* 0x000fe20000000015 */
[-C--:B------:R-:W-:Y:S01]  /*6ef0*/  FFMA R116, R116, R45.reuse, R19 ;  /* 0x0000002d74747223 */ /* 0x080fe20000000013 */
[-C--:B------:R-:W-:Y:S01]  /*6f00*/  FFMA R120, R120, R45.reuse, R9 ;  /* 0x0000002d78787223 */ /* 0x080fe20000000009 */
[----:B------:R-:W-:Y:S01]  /*6f10*/  FFMA R118, R118, R45, R11 ;  /* 0x0000002d76767223 */ /* 0x000fe2000000000b */
[-C--:B------:R-:W-:Y:S01]  /*6f20*/  FFMA R15, R71, R42.reuse, R50 ;  /* 0x0000002a470f7223 */ /* 0x080fe20000000032 */
[C---:B------:R-:W-:Y:S01]  /*6f30*/  FFMA R7, R67.reuse, R42, R124 ;  /* 0x0000002a43077223 */ /* 0x040fe2000000007c */
[----:B------:R-:W-:Y:S01]  /*6f40*/  FFMA R13, R67, R46, R114 ;  /* 0x0000002e430d7223 */ /* 0x000fe20000000072 */
[----:B------:R-:W3:Y:S01]  /*6f50*/  LDS R45, [R83+0x5440] ;  /* 0x00544000532d7984 */ /* 0x000ee20000000800 */
[-C--:B------:R-:W-:Y:S01]  /*6f60*/  FFMA R3, R79, R42.reuse, R40 ;  /* 0x0000002a4f037223 */ /* 0x080fe20000000028 */
[----:B------:R-:W-:Y:S01]  /*6f70*/  FFMA R21, R75, R42, R48 ;  /* 0x0000002a4b157223 */ /* 0x000fe20000000030 */
[-C--:B--2---:R-:W-:Y:S01]  /*6f80*/  FFMA R117, R51, R119.reuse, R56 ;  /* 0x0000007733757223 */ /* 0x084fe20000000038 */
[----:B------:R-:W-:Y:S01]  /*6f90*/  LEA R56, R37, 0x1, 0x2 ;  /* 0x0000000125387811 */ /* 0x000fe200078e10ff */
[----:B------:R-:W2:Y:S01]  /*6fa0*/  LDS R67, [R83+0x5a40] ;  /* 0x005a400053437984 */ /* 0x000ea20000000800 */
[----:B------:R-:W-:Y:S01]  /*6fb0*/  FFMA R50, R38, R119, R159 ;  /* 0x0000007726327223 */ /* 0x000fe2000000009f */
[C---:B----4-:R-:W-:Y:S01]  /*6fc0*/  FFMA R98, R111.reuse, R38, R98 ;  /* 0x000000266f627223 */ /* 0x050fe20000000062 */
[C---:B------:R-:W-:Y:S01]  /*6fd0*/  FFMA R107, R111.reuse, R51, R100 ;  /* 0x000000336f6b7223 */ /* 0x040fe20000000064 */
[----:B------:R-:W-:Y:S01]  /*6fe0*/  FFMA R128, R111, R49, R128 ;  /* 0x000000316f807223 */ /* 0x000fe20000000080 */
[----:B------:R-:W-:Y:S01]  /*6ff0*/  FFMA R84, R49, R119, R84 ;  /* 0x0000007731547223 */ /* 0x000fe20000000054 */
[----:B-----5:R-:W-:Y:S01]  /*7000*/  FFMA R111, R111, R39, R74 ;  /* 0x000000276f6f7223 */ /* 0x020fe2000000004a */
[-C--:B------:R-:W-:Y:S01]  /*7010*/  FFMA R19, R71, R46.reuse, R116 ;  /* 0x0000002e47137223 */ /* 0x080fe20000000074 */
[----:B------:R-:W4:Y:S01]  /*7020*/  LDS R74, [R83+0x4880] ;  /* 0x00488000534a7984 */ /* 0x000f220000000800 */
[----:B------:R-:W-:Y:S01]  /*7030*/  FFMA R119, R39, R119, R58 ;  /* 0x0000007727777223 */ /* 0x000fe2000000003a */
[----:B------:R-:W-:Y:S01]  /*7040*/  LEA R56, R56, UR6, 0x2 ;  /* 0x0000000638387c11 */ /* 0x000fe2000f8e10ff */
[CC--:B------:R-:W-:Y:S01]  /*7050*/  FFMA R52, R38.reuse, R115.reuse, R52 ;  /* 0x0000007326347223 */ /* 0x0c0fe20000000034 */
[----:B------:R-:W5:Y:S01]  /*7060*/  LDS R78, [R83+0x4e80] ;  /* 0x004e8000534e7984 */ /* 0x000f620000000800 */
[-C--:B------:R-:W-:Y:S01]  /*7070*/  FFMA R113, R51, R115.reuse, R86 ;  /* 0x0000007333717223 */ /* 0x080fe20000000056 */
[-C--:B------:R-:W-:Y:S01]  /*7080*/  FFMA R88, R49, R115.reuse, R88 ;  /* 0x0000007331587223 */ /* 0x080fe20000000058 */
[----:B------:R-:W-:Y:S01]  /*7090*/  FFMA R115, R39, R115, R54 ;  /* 0x0000007327737223 */ /* 0x000fe20000000036 */
[----:B------:R-:W5:Y:S01]  /*70a0*/  LDS R71, [R83+0x4e40] ;  /* 0x004e400053477984 */ /* 0x000f620000000800 */
[-C--:B------:R-:W-:Y:S01]  /*70b0*/  FFMA R54, R38, R123.reuse, R145 ;  /* 0x0000007b26367223 */ /* 0x080fe20000000091 */
[-C--:B------:R-:W-:Y:S01]  /*70c0*/  FFMA R121, R51, R123.reuse, R60 ;  /* 0x0000007b33797223 */ /* 0x080fe2000000003c */
[----:B------:R-:W-:Y:S01]  /*70d0*/  FFMA R80, R49, R123, R80 ;  /* 0x0000007b31507223 */ /* 0x000fe20000000050 */
[----:B------:R-:W5:Y:S01]  /*70e0*/  LDS R58, [R83+0x5480] ;  /* 0x00548000533a7984 */ /* 0x000f620000000800 */
[-C--:B------:R-:W-:Y:S01]  /*70f0*/  FFMA R3, R112, R43.reuse, R3 ;  /* 0x0000002b70037223 */ /* 0x080fe20000000003 */
[-C--:B------:R-:W-:Y:S01]  /*7100*/  FFMA R21, R110, R43.reuse, R21 ;  /* 0x0000002b6e157223 */ /* 0x080fe20000000015 */
[-C--:B------:R-:W-:Y:S01]  /*7110*/  FFMA R15, R108, R43.reuse, R15 ;  /* 0x0000002b6c0f7223 */ /* 0x080fe2000000000f */
[----:B------:R5:W5:Y:S01]  /*7120*/  LDS R125, [R83+0x5a80] ;  /* 0x005a8000537d7984 */ /* 0x000b620000000800 */
[----:B------:R-:W-:Y:S01]  /*7130*/  FFMA R7, R106, R43, R7 ;  /* 0x0000002b6a077223 */ /* 0x000fe20000000007 */
[----:B------:R-:W-:Y:S01]  /*7140*/  FFMA R123, R39, R123, R62 ;  /* 0x0000007b277b7223 */ /* 0x000fe2000000003e */
[----:B-1----:R-:W-:Y:S01]  /*7150*/  FFMA R105, R51, R109, R64 ;  /* 0x0000006d33697223 */ /* 0x002fe20000000040 */
[----:B------:R-:W-:Y:S01]  /*7160*/  LDS R43, [R36+0x3104] ;  /* 0x00310400242b7984 */ /* 0x000fe20000000800 */
[-C--:B------:R-:W-:Y:S01]  /*7170*/  FFMA R9, R79, R46.reuse, R120 ;  /* 0x0000002e4f097223 */ /* 0x080fe20000000078 */
[----:B------:R-:W-:Y:S01]  /*7180*/  FFMA R11, R75, R46, R118 ;  /* 0x0000002e4b0b7223 */ /* 0x000fe20000000076 */
[-C--:B------:R-:W-:Y:S01]  /*7190*/  FFMA R19, R108, R47.reuse, R19 ;  /* 0x0000002f6c137223 */ /* 0x080fe20000000013 */
[----:B------:R-:W-:Y:S01]  /*71a0*/  LDS R42, [R36+0x3144] ;  /* 0x00314400242a7984 */ /* 0x000fe20000000800 */
[-C--:B------:R-:W-:Y:S01]  /*71b0*/  FFMA R9, R112, R47.reuse, R9 ;  /* 0x0000002f70097223 */ /* 0x080fe20000000009 */
[-C--:B------:R-:W-:Y:S01]  /*71c0*/  FFMA R11, R110, R47.reuse, R11 ;  /* 0x0000002f6e0b7223 */ /* 0x080fe2000000000b */
[----:B------:R-:W-:Y:S01]  /*71d0*/  FFMA R13, R106, R47, R13 ;  /* 0x0000002f6a0d7223 */ /* 0x000fe2000000000d */
[----:B------:R-:W-:Y:S01]  /*71e0*/  LDS R41, [R36+0x3184] ;  /* 0x0031840024297984 */ /* 0x000fe20000000800 */
[CC--:B---3--:R-:W-:Y:S01]  /*71f0*/  FFMA R44, R38.reuse, R45.reuse, R97 ;  /* 0x0000002d262c7223 */ /* 0x0c8fe20000000061 */
[-C--:B------:R-:W-:Y:S01]  /*7200*/  FFMA R79, R51, R45.reuse, R30 ;  /* 0x0000002d334f7223 */ /* 0x080fe2000000001e */
[-C--:B------:R-:W-:Y:S01]  /*7210*/  FFMA R32, R49, R45.reuse, R32 ;  /* 0x0000002d31207223 */ /* 0x080fe20000000020 */
[----:B------:R-:W-:Y:S01]  /*7220*/  LDS R40, [R36+0x31c4] ;  /* 0x0031c40024287984 */ /* 0x000fe20000000800 */
[----:B------:R-:W-:Y:S01]  /*7230*/  FFMA R47, R39, R45, R34 ;  /* 0x0000002d272f7223 */ /* 0x000fe20000000022 */
[CC--:B--2---:R-:W-:Y:S01]  /*7240*/  FFMA R30, R38.reuse, R67.reuse, R91 ;  /* 0x00000043261e7223 */ /* 0x0c4fe2000000005b */
[-C--:B------:R-:W-:Y:S01]  /*7250*/  FFMA R103, R51, R67.reuse, R24 ;  /* 0x0000004333677223 */ /* 0x080fe20000000018 */
[----:B------:R-:W1:Y:S01]  /*7260*/  LDS R62, [R56+0x5400] ;  /* 0x00540000383e7984 */ /* 0x000e620000000800 */
[-C--:B------:R-:W-:Y:S01]  /*7270*/  FFMA R26, R49, R67.reuse, R26 ;  /* 0x00000043311a7223 */ /* 0x080fe2000000001a */
[----:B------:R-:W-:Y:S01]  /*7280*/  FFMA R45, R39, R67, R28 ;  /* 0x00000043272d7223 */ /* 0x000fe2000000001c */
[C---:B------:R-:W-:Y:S01]  /*7290*/  FFMA R48, R38.reuse, R109, R137 ;  /* 0x0000006d26307223 */ /* 0x040fe20000000089 */
[----:B------:R-:W2:Y:S01]  /*72a0*/  LDS R60, [R56+0x4e00] ;  /* 0x004e0000383c7984 */ /* 0x000ea20000000800 */
[-C--:B----4-:R-:W-:Y:S01]  /*72b0*/  FFMA R97, R51, R74.reuse, R20 ;  /* 0x0000004a33617223 */ /* 0x090fe20000000014 */
[C---:B------:R-:W-:Y:S01]  /*72c0*/  FFMA R24, R38.reuse, R74, R81 ;  /* 0x0000004a26187223 */ /* 0x040fe20000000051 */
[----:B------:R-:W-:Y:S01]  /*72d0*/  LEA R28, R37, 0x2, 0x2 ;  /* 0x00000002251c7811 */ /* 0x000fe200078e10ff */
[----:B------:R-:W3:Y:S01]  /*72e0*/  LDS R64, [R56+0x5a00] ;  /* 0x005a000038407984 */ /* 0x000ee20000000800 */
[-C--:B-----5:R-:W-:Y:S01]  /*72f0*/  FFMA R67, R39, R78.reuse, R14 ;  /* 0x0000004e27437223 */ /* 0x0a0fe2000000000e */
[CC--:B------:R-:W-:Y:S01]  /*7300*/  FFMA R20, R38.reuse, R78.reuse, R31 ;  /* 0x0000004e26147223 */ /* 0x0c0fe2000000001f */
[C---:B------:R-:W-:Y:S01]  /*7310*/  FFMA R91, R51.reuse, R78, R12 ;  /* 0x0000004e335b7223 */ /* 0x040fe2000000000c */
[CC--:B------:R-:W-:Y:S01]  /*7320*/  FFMA R46, R38.reuse, R71.reuse, R129 ;  /* 0x00000047262e7223 */ /* 0x0c0fe20000000081 */
[----:B------:R-:W-:Y:S01]  /*7330*/  FFMA R75, R51, R71, R68 ;  /* 0x00000047334b7223 */ /* 0x000fe20000000044 */
[C---:B------:R-:W-:Y:S01]  /*7340*/  FFMA R76, R49.reuse, R109, R76 ;  /* 0x0000006d314c7223 */ /* 0x040fe2000000004c */
[----:B------:R-:W-:Y:S01]  /*7350*/  FFMA R72, R49, R71, R72 ;  /* 0x0000004731487223 */ /* 0x000fe20000000048 */
[-C--:B------:R-:W-:Y:S01]  /*7360*/  FFMA R14, R38, R58.reuse, R5 ;  /* 0x0000003a260e7223 */ /* 0x080fe20000000005 */
[C---:B------:R-:W-:Y:S01]  /*7370*/  FFMA R83, R51.reuse, R58, R4 ;  /* 0x0000003a33537223 */ /* 0x040fe20000000004 */
[----:B------:R-:W-:Y:S01]  /*7380*/  LEA R28, R28, UR6, 0x2 ;  /* 0x000000061c1c7c11 */ /* 0x000fe2000f8e10ff */
[----:B------:R-:W4:Y:S01]  /*7390*/  LDS R145, [R56+0x4800] ;  /* 0x0048000038917984 */ /* 0x000f220000000800 */
[-C--:B------:R-:W-:Y:S01]  /*73a0*/  FFMA R38, R38, R125.reuse, R17 ;  /* 0x0000007d26267223 */ /* 0x080fe20000000011 */
[-C--:B------:R-:W-:Y:S01]  /*73b0*/  FFMA R17, R51, R125.reuse, R0 ;  /* 0x0000007d33117223 */ /* 0x080fe20000000000 */
[-C--:B------:R-:W-:Y:S01]  /*73c0*/  FFMA R8, R49, R125.reuse, R8 ;  /* 0x0000007d31087223 */ /* 0x080fe20000000008 */
[C---:B------:R-:W-:Y:S01]  /*73d0*/  FFMA R125, R39.reuse, R125, R6 ;  /* 0x0000007d277d7223 */ /* 0x040fe20000000006 */
[----:B------:R-:W5:Y:S01]  /*73e0*/  LDS R51, [R56+0x5440] ;  /* 0x0054400038337984 */ /* 0x000f620000000800 */
[C---:B------:R-:W-:Y:S01]  /*73f0*/  FFMA R109, R39.reuse, R109, R66 ;  /* 0x0000006d276d7223 */ /* 0x040fe20000000042 */
[----:B------:R-:W-:Y:S01]  /*7400*/  FFMA R71, R39, R71, R70 ;  /* 0x0000004727477223 */ /* 0x000fe20000000046 */
[-C--:B------:R-:W-:Y:S01]  /*7410*/  FFMA R18, R49, R74.reuse, R18 ;  /* 0x0000004a31127223 */ /* 0x080fe20000000012 */
[----:B------:R-:W-:Y:S01]  /*7420*/  FFMA R81, R39, R74, R22 ;  /* 0x0000004a27517223 */ /* 0x000fe20000000016 */
[-C--:B------:R-:W-:Y:S01]  /*7430*/  FFMA R12, R49, R58.reuse, R10 ;  /* 0x0000003a310c7223 */ /* 0x080fe2000000000a */
[----:B------:R-:W-:Y:S01]  /*7440*/  FFMA R31, R39, R58, R2 ;  /* 0x0000003a271f7223 */ /* 0x000fe20000000002 */
[----:B------:R-:W5:Y:S01]  /*7450*/  LDS R66, [R56+0x4840] ;  /* 0x0048400038427984 */ /* 0x000f620000000800 */
[----:B------:R-:W-:-:S03]  /*7460*/  FFMA R16, R49, R78, R16 ;  /* 0x0000004e31107223 */ /* 0x000fc60000000010 */
[----:B------:R-:W5:Y:S04]  /*7470*/  LDS R58, [R56+0x4e40] ;  /* 0x004e4000383a7984 */ /* 0x000f680000000800 */
[----:B------:R-:W5:Y:S01]  /*7480*/  LDS R68, [R56+0x5a40] ;  /* 0x005a400038447984 */ /* 0x000f620000000800 */
[-C--:B-1----:R-:W-:Y:S01]  /*7490*/  FFMA R50, R43, R62.reuse, R50 ;  /* 0x0000003e2b327223 */ /* 0x082fe20000000032 */
[-C--:B------:R-:W-:Y:S01]  /*74a0*/  FFMA R6, R42, R62.reuse, R117 ;  /* 0x0000003e2a067223 */ /* 0x080fe20000000075 */
[-C--:B------:R-:W-:Y:S01]  /*74b0*/  FFMA R84, R41, R62.reuse, R84 ;  /* 0x0000003e29547223 */ /* 0x080fe20000000054 */
[----:B------:R-:W-:Y:S01]  /*74c0*/  FFMA R34, R40, R62, R119 ;  /* 0x0000003e28227223 */ /* 0x000fe20000000077 */
[-C--:B--2---:R-:W-:Y:S01]  /*74d0*/  FFMA R159, R43, R60.reuse, R52 ;  /* 0x0000003c2b9f7223 */ /* 0x084fe20000000034 */
[----:B------:R-:W1:Y:S01]  /*74e0*/  LDS R62, [R56+0x5480] ;  /* 0x00548000383e7984 */ /* 0x000e620000000800 */
[-C--:B------:R-:W-:Y:S01]  /*74f0*/  FFMA R113, R42, R60.reuse, R113 ;  /* 0x0000003c2a717223 */ /* 0x080fe20000000071 */
[----:B------:R-:W-:Y:S01]  /*7500*/  FFMA R88, R41, R60, R88 ;  /* 0x0000003c29587223 */ /* 0x000fe20000000058 */
[-C--:B---3--:R-:W-:Y:S01]  /*7510*/  FFMA R22, R43, R64.reuse, R54 ;  /* 0x000000402b167223 */ /* 0x088fe20000000036 */
[----:B------:R-:W2:Y:S01]  /*7520*/  LDS R70, [R56+0x4880] ;  /* 0x0048800038467984 */ /* 0x000ea20000000800 */
[C---:B------:R-:W-:Y:S01]  /*7530*/  FFMA R54, R40.reuse, R64, R123 ;  /* 0x0000004028367223 */ /* 0x040fe2000000007b */
[----:B------:R-:W-:Y:S01]  /*7540*/  FFMA R0, R40, R60, R115 ;  /* 0x0000003c28007223 */ /* 0x000fe20000000073 */
[-C--:B------:R-:W-:Y:S01]  /*7550*/  FFMA R60, R42, R64.reuse, R121 ;  /* 0x000000402a3c7223 */ /* 0x080fe20000000079 */
[----:B------:R-:W3:Y:S01]  /*7560*/  LDS R52, [R56+0x4e80] ;  /* 0x004e800038347984 */ /* 0x000ee20000000800 */
[----:B------:R-:W-:-:S03]  /*7570*/  FFMA R80, R41, R64, R80 ;  /* 0x0000004029507223 */ /* 0x000fc60000000050 */
[----:B------:R-:W3:Y:S01]  /*7580*/  LDS R74, [R56+0x5a80] ;  /* 0x005a8000384a7984 */ /* 0x000ee20000000800 */
[C---:B----4-:R-:W-:Y:S01]  /*7590*/  FFMA R129, R145.reuse, R43, R98 ;  /* 0x0000002b91817223 */ /* 0x050fe20000000062 */
[C---:B------:R-:W-:Y:S02]  /*75a0*/  FFMA R137, R145.reuse, R42, R107 ;  /* 0x0000002a91897223 */ /* 0x040fe4000000006b */
[----:B------:R-:W-:Y:S01]  /*75b0*/  LDS R2, [R36+0x3204] ;  /* 0x0032040024027984 */ /* 0x000fe20000000800 */
[C---:B------:R-:W-:Y:S01]  /*75c0*/  FFMA R128, R145.reuse, R41, R128 ;  /* 0x0000002991807223 */ /* 0x040fe20000000080 */
[----:B------:R-:W-:Y:S01]  /*75d0*/  FFMA R145, R145, R40, R111 ;  /* 0x0000002891917223 */ /* 0x000fe2000000006f */
[-C--:B-----5:R-:W-:Y:S01]  /*75e0*/  FFMA R49, R43, R51.reuse, R44 ;  /* 0x000000332b317223 */ /* 0x0a0fe2000000002c */
[----:B------:R-:W-:Y:S01]  /*75f0*/  LDS R10, [R36+0x3244] ;  /* 0x00324400240a7984 */ /* 0x000fe20000000800 */
[-C--:B------:R-:W-:Y:S01]  /*7600*/  FFMA R79, R42, R51.reuse, R79 ;  /* 0x000000332a4f7223 */ /* 0x080fe2000000004f */
[-C--:B------:R-:W-:Y:S01]  /*7610*/  FFMA R32, R41, R51.reuse, R32 ;  /* 0x0000003329207223 */ /* 0x080fe20000000020 */
[----:B------:R-:W-:Y:S01]  /*7620*/  FFMA R47, R40, R51, R47 ;  /* 0x00000033282f7223 */ /* 0x000fe2000000002f */
[----:B------:R-:W4:Y:S01]  /*7630*/  LDS R78, [R28+0x4800] ;  /* 0x004800001c4e7984 */ /* 0x000f220000000800 */
[-C--:B------:R-:W-:Y:S01]  /*7640*/  FFMA R48, R43, R66.reuse, R48 ;  /* 0x000000422b307223 */ /* 0x080fe20000000030 */
[----:B------:R-:W-:-:S02]  /*7650*/  FFMA R64, R42, R66, R105 ;  /* 0x000000422a407223 */ /* 0x000fc40000000069 */
[----:B------:R-:W5:Y:S01]  /*7660*/  LDS R123, [R28+0x4e00] ;  /* 0x004e00001c7b7984 */ /* 0x000f620000000800 */
[----:B------:R-:W-:Y:S01]  /*7670*/  FFMA R76, R41, R66, R76 ;  /* 0x00000042294c7223 */ /* 0x000fe2000000004c */
[-C--:B------:R-:W-:Y:S01]  /*7680*/  FFMA R39, R43, R58.reuse, R46 ;  /* 0x0000003a2b277223 */ /* 0x080fe2000000002e */
[-C--:B------:R-:W-:Y:S01]  /*7690*/  FFMA R75, R42, R58.reuse, R75 ;  /* 0x0000003a2a4b7223 */ /* 0x080fe2000000004b */
[----:B------:R-:W5:Y:S01]  /*76a0*/  LDS R56, [R28+0x5400] ;  /* 0x005400001c387984 */ /* 0x000f620000000800 */
[CC--:B------:R-:W-:Y:S01]  /*76b0*/  FFMA R72, R41.reuse, R58.reuse, R72 ;  /* 0x0000003a29487223 */ /* 0x0c0fe20000000048 */
[C---:B------:R-:W-:Y:S01]  /*76c0*/  FFMA R71, R40.reuse, R58, R71 ;  /* 0x0000003a28477223 */ /* 0x040fe20000000047 */
[----:B------:R-:W-:Y:S01]  /*76d0*/  FFMA R26, R41, R68, R26 ;  /* 0x00000044291a7223 */ /* 0x000fe2000000001a */
[----:B------:R-:W5:Y:S01]  /*76e0*/  LDS R5, [R36+0x3284] ;  /* 0x0032840024057984 */ /* 0x000f620000000800 */
[C---:B------:R-:W-:Y:S01]  /*76f0*/  FFMA R66, R40.reuse, R66, R109 ;  /* 0x0000004228427223 */ /* 0x040fe2000000006d */
[CC--:B------:R-:W-:Y:S01]  /*7700*/  FFMA R45, R40.reuse, R68.reuse, R45 ;  /* 0x00000044282d7223 */ /* 0x0c0fe2000000002d */
[C---:B------:R-:W-:Y:S01]  /*7710*/  FFMA R109, R43.reuse, R68, R30 ;  /* 0x000000442b6d7223 */ /* 0x040fe2000000001e */
[----:B------:R-:W5:Y:S01]  /*7720*/  LDS R4, [R36+0x32c4] ;  /* 0x0032c40024047984 */ /* 0x000f620000000800 */
[-C--:B-1----:R-:W-:Y:S01]  /*7730*/  FFMA R51, R43, R62.reuse, R14 ;  /* 0x0000003e2b337223 */ /* 0x082fe2000000000e */
[CC--:B------:R-:W-:Y:S01]  /*7740*/  FFMA R12, R41.reuse, R62.reuse, R12 ;  /* 0x0000003e290c7223 */ /* 0x0c0fe2000000000c */
[C---:B------:R-:W-:Y:S01]  /*7750*/  FFMA R31, R40.reuse, R62, R31 ;  /* 0x0000003e281f7223 */ /* 0x040fe2000000001f */
[CC--:B--2---:R-:W-:Y:S01]  /*7760*/  FFMA R18, R41.reuse, R70.reuse, R18 ;  /* 0x0000004629127223 */ /* 0x0c4fe20000000012 */
[----:B------:R-:W-:Y:S01]  /*7770*/  FFMA R81, R40, R70, R81 ;  /* 0x0000004628517223 */ /* 0x000fe20000000051 */
[----:B------:R-:W1:Y:S01]  /*7780*/  LDS R58, [R28+0x4e40] ;  /* 0x004e40001c3a7984 */ /* 0x000e620000000800 */
[----:B------:R-:W-:Y:S01]  /*7790*/  FFMA R103, R42, R68, R103 ;  /* 0x000000442a677223 */ /* 0x000fe20000000067 */
[-C--:B---3--:R-:W-:Y:S01]  /*77a0*/  FFMA R16, R41, R52.reuse, R16 ;  /* 0x0000003429107223 */ /* 0x088fe20000000010 */
[----:B------:R-:W-:Y:S01]  /*77b0*/  FFMA R67, R40, R52, R67 ;  /* 0x0000003428437223 */ /* 0x000fe20000000043 */
[-C--:B------:R-:W-:Y:S01]  /*77c0*/  FFMA R107, R43, R70.reuse, R24 ;  /* 0x000000462b6b7223 */ /* 0x080fe20000000018 */
[----:B------:R-:W-:Y:S01]  /*77d0*/  FFMA R97, R42, R70, R97 ;  /* 0x000000462a617223 */ /* 0x000fe20000000061 */
[-C--:B------:R-:W-:Y:S01]  /*77e0*/  FFMA R14, R41, R74.reuse, R8 ;  /* 0x0000004a290e7223 */ /* 0x080fe20000000008 */
[----:B------:R-:W-:Y:S01]  /*77f0*/  FFMA R41, R40, R74, R125 ;  /* 0x0000004a28297223 */ /* 0x000fe2000000007d */
[CC--:B------:R-:W-:Y:S01]  /*7800*/  FFMA R105, R43.reuse, R52.reuse, R20 ;  /* 0x000000342b697223 */ /* 0x0c0fe20000000014 */
[C---:B------:R-:W-:Y:S01]  /*7810*/  FFMA R91, R42.reuse, R52, R91 ;  /* 0x000000342a5b7223 */ /* 0x040fe2000000005b */
[C---:B------:R-:W-:Y:S01]  /*7820*/  FFMA R83, R42.reuse, R62, R83 ;  /* 0x0000003e2a537223 */ /* 0x040fe20000000053 */
[-C--:B------:R-:W-:Y:S01]  /*7830*/  FFMA R111, R42, R74.reuse, R17 ;  /* 0x0000004a2a6f7223 */ /* 0x080fe20000000011 */
[----:B------:R-:W2:Y:S01]  /*7840*/  LDS R40, [R28+0x5a40] ;  /* 0x005a40001c287984 */ /* 0x000ea20000000800 */
[----:B------:R-:W-:Y:S01]  /*7850*/  FFMA R43, R43, R74, R38 ;  /* 0x0000004a2b2b7223 */ /* 0x000fe20000000026 */
[----:B------:R-:W-:-:S02]  /*7860*/  LEA R46, R37, 0x3, 0x2 ;  /* 0x00000003252e7811 */ /* 0x000fc400078e10ff */
[----:B------:R-:W3:Y:S01]  /*7870*/  LDS R30, [R28+0x4840] ;  /* 0x004840001c1e7984 */ /* 0x000ee20000000800 */
[C---:B----4-:R-:W-:Y:S01]  /*7880*/  FFMA R98, R78.reuse, R2, R129 ;  /* 0x000000024e627223 */ /* 0x050fe20000000081 */
[----:B------:R-:W-:Y:S02]  /*7890*/  FFMA R121, R78, R10, R137 ;  /* 0x0000000a4e797223 */ /* 0x000fe40000000089 */
[----:B------:R-:W4:Y:S01]  /*78a0*/  LDS R42, [R28+0x4880] ;  /* 0x004880001c2a7984 */ /* 0x000f220000000800 */
[----:B------:R-:W-:Y:S01]  /*78b0*/  LEA R46, R46, UR6, 0x2 ;  /* 0x000000062e2e7c11 */ /* 0x000fe2000f8e10ff */
[-C--:B-----5:R-:W-:Y:S01]  /*78c0*/  FFMA R115, R10, R123.reuse, R113 ;  /* 0x0000007b0a737223 */ /* 0x0a0fe20000000071 */
[C---:B------:R-:W-:Y:S01]  /*78d0*/  FFMA R52, R2.reuse, R123, R159 ;  /* 0x0000007b02347223 */ /* 0x040fe2000000009f */
[----:B------:R-:W5:Y:S01]  /*78e0*/  LDS R38, [R28+0x5440] ;  /* 0x005440001c267984 */ /* 0x000f620000000800 */
[-C--:B------:R-:W-:Y:S01]  /*78f0*/  FFMA R20, R2, R56.reuse, R50 ;  /* 0x0000003802147223 */ /* 0x080fe20000000032 */
[----:B------:R-:W-:-:S02]  /*7900*/  FFMA R125, R10, R56, R6 ;  /* 0x000000380a7d7223 */ /* 0x000fc40000000006 */
[----:B------:R-:W5:Y:S01]  /*7910*/  LDS R50, [R28+0x4e80] ;  /* 0x004e80001c327984 */ /* 0x000f620000000800 */
[C---:B------:R-:W-:Y:S01]  /*7920*/  FFMA R113, R5.reuse, R123, R88 ;  /* 0x0000007b05717223 */ /* 0x040fe20000000058 */
[----:B------:R-:W-:Y:S02]  /*7930*/  FFMA R119, R78, R5, R128 ;  /* 0x000000054e777223 */ /* 0x000fe40000000080 */
[----:B------:R-:W5:Y:S01]  /*7940*/  LDS R44, [R28+0x5a00] ;  /* 0x005a00001c2c7984 */ /* 0x000f620000000800 */
[C---:B------:R-:W-:Y:S01]  /*7950*/  FFMA R129, R4.reuse, R123, R0 ;  /* 0x0000007b04817223 */ /* 0x040fe20000000000 */
[-C--:B------:R-:W-:Y:S01]  /*7960*/  FFMA R123, R5, R56.reuse, R84 ;  /* 0x00000038057b7223 */ /* 0x080fe20000000054 */
[----:B------:R-:W-:Y:S01]  /*7970*/  FFMA R137, R4, R56, R34 ;  /* 0x0000003804897223 */ /* 0x000fe20000000022 */
[----:B------:R-:W5:Y:S01]  /*7980*/  LDS R74, [R28+0x5a80] ;  /* 0x005a80001c4a7984 */ /* 0x000f620000000800 */
[----:B------:R-:W-:Y:S01]  /*7990*/  FFMA R117, R78, R4, R145 ;  /* 0x000000044e757223 */ /* 0x000fe20000000091 */
[----:B-1----:R-:W-:-:S02]  /*79a0*/  FFMA R34, R2, R58, R39 ;  /* 0x0000003a02227223 */ /* 0x002fc40000000027 */
[----:B------:R2:W1:Y:S01]  /*79b0*/  LDS R56, [R28+0x5480] ;  /* 0x005480001c387984 */ /* 0x0004620000000800 */
[-C--:B------:R-:W-:Y:S01]  /*79c0*/  FFMA R68, R10, R58.reuse, R75 ;  /* 0x0000003a0a447223 */ /* 0x080fe2000000004b */
[-C--:B------:R-:W-:Y:S01]  /*79d0*/  FFMA R72, R5, R58.reuse, R72 ;  /* 0x0000003a05487223 */ /* 0x080fe20000000048 */
[----:B------:R-:W-:Y:S01]  /*79e0*/  FFMA R75, R4, R58, R71 ;  /* 0x0000003a044b7223 */ /* 0x000fe20000000047 */
[----:B------:R-:W-:Y:S04]  /*79f0*/  LDS R17, [R36+0x3304] ;  /* 0x0033040024117984 */ /* 0x000fe80000000800 */
[----:B------:R-:W-:Y:S01]  /*7a00*/  LDS R0, [R36+0x3344] ;  /* 0x0033440024007984 */ /* 0x000fe20000000800 */
[----:B--2---:R-:W-:-:S03]  /*7a10*/  FFMA R28, R2, R40, R109 ;  /* 0x00000028021c7223 */ /* 0x004fc6000000006d */
[----:B------:R-:W-:Y:S01]  /*7a20*/  LDS R8, [R36+0x3384] ;  /* 0x0033840024087984 */ /* 0x000fe20000000800 */
[-C--:B------:R-:W-:Y:S01]  /*7a30*/  FFMA R103, R10, R40.reuse, R103 ;  /* 0x000000280a677223 */ /* 0x080fe20000000067 */
[CC--:B------:R-:W-:Y:S01]  /*7a40*/  FFMA R39, R5.reuse, R40.reuse, R26 ;  /* 0x0000002805277223 */ /* 0x0c0fe2000000001a */
[----:B------:R-:W-:Y:S01]  /*7a50*/  FFMA R45, R4, R40, R45 ;  /* 0x00000028042d7223 */ /* 0x000fe2000000002d */
[----:B------:R2:W-:Y:S01]  /*7a60*/  LDS R6, [R36+0x33c4] ;  /* 0x0033c40024067984 */ /* 0x0005e20000000800 */
[-C--:B---3--:R-:W-:Y:S01]  /*7a70*/  FFMA R24, R2, R30.reuse, R48 ;  /* 0x0000001e02187223 */ /* 0x088fe20000000030 */
[-C--:B------:R-:W-:Y:S01]  /*7a80*/  FFMA R64, R10, R30.reuse, R64 ;  /* 0x0000001e0a407223 */ /* 0x080fe20000000040 */
[CC--:B------:R-:W-:Y:S01]  /*7a90*/  FFMA R76, R5.reuse, R30.reuse, R76 ;  /* 0x0000001e054c7223 */ /* 0x0c0fe2000000004c */
[----:B------:R-:W-:Y:S01]  /*7aa0*/  FFMA R66, R4, R30, R66 ;  /* 0x0000001e04427223 */ /* 0x000fe20000000042 */
[-C--:B----4-:R-:W-:Y:S01]  /*7ab0*/  FFMA R40, R10, R42.reuse, R97 ;  /* 0x0000002a0a287223 */ /* 0x090fe20000000061 */
[CC--:B------:R-:W-:Y:S01]  /*7ac0*/  FFMA R18, R5.reuse, R42.reuse, R18 ;  /* 0x0000002a05127223 */ /* 0x0c0fe20000000012 */
[-C--:B------:R-:W-:Y:S01]  /*7ad0*/  FFMA R109, R4, R42.reuse, R81 ;  /* 0x0000002a046d7223 */ /* 0x080fe20000000051 */
[C---:B--2---:R-:W-:Y:S01]  /*7ae0*/  FFMA R36, R2.reuse, R42, R107 ;  /* 0x0000002a02247223 */ /* 0x044fe2000000006b */
[----:B------:R-:W2:Y:S01]  /*7af0*/  LDS R58, [R46+0x5400] ;  /* 0x005400002e3a7984 */ /* 0x000ea20000000800 */
[C---:B-----5:R-:W-:Y:S01]  /*7b00*/  FFMA R30, R2.reuse, R38, R49 ;  /* 0x00000026021e7223 */ /* 0x060fe20000000031 */
[----:B------:R-:W-:Y:S01]  /*7b10*/  FFMA R42, R2, R50, R105 ;  /* 0x00000032022a7223 */ /* 0x000fe20000000069 */
[----:B------:R-:W-:Y:S01]  /*7b20*/  FFMA R49, R4, R38, R47 ;  /* 0x0000002604317223 */ /* 0x000fe2000000002f */
[----:B------:R-:W3:Y:S01]  /*7b30*/  LDS R145, [R46+0x4800] ;  /* 0x004800002e917984 */ /* 0x000ee20000000800 */
[C---:B------:R-:W-:Y:S01]  /*7b40*/  FFMA R105, R5.reuse, R50, R16 ;  /* 0x0000003205697223 */ /* 0x040fe20000000010 */
[-C--:B------:R-:W-:Y:S01]  /*7b50*/  FFMA R22, R2, R44.reuse, R22 ;  /* 0x0000002c02167223 */ /* 0x080fe20000000016 */
[-C--:B------:R-:W-:Y:S01]  /*7b60*/  FFMA R60, R10, R44.reuse, R60 ;  /* 0x0000002c0a3c7223 */ /* 0x080fe2000000003c */
[CC--:B------:R-:W-:Y:S01]  /*7b70*/  FFMA R80, R5.reuse, R44.reuse, R80 ;  /* 0x0000002c05507223 */ /* 0x0c0fe20000000050 */
[----:B------:R-:W-:Y:S01]  /*7b80*/  FFMA R37, R4, R44, R54 ;  /* 0x0000002c04257223 */ /* 0x000fe20000000036 */
[-C--:B------:R-:W-:Y:S01]  /*7b90*/  FFMA R79, R10, R38.reuse, R79 ;  /* 0x000000260a4f7223 */ /* 0x080fe2000000004f */
[----:B------:R-:W4:Y:S01]  /*7ba0*/  LDS R54, [R46+0x4e00] ;  /* 0x004e00002e367984 */ /* 0x000f220000000800 */
[C---:B------:R-:W-:Y:S01]  /*7bb0*/  FFMA R71, R5.reuse, R38, R32 ;  /* 0x0000002605477223 */ /* 0x040fe20000000020 */
[-C--:B------:R-:W-:Y:S01]  /*7bc0*/  FFMA R44, R2, R74.reuse, R43 ;  /* 0x0000004a022c7223 */ /* 0x080fe2000000002b */
[C---:B------:R-:W-:Y:S01]  /*7bd0*/  FFMA R43, R5.reuse, R74, R14 ;  /* 0x0000004a052b7223 */ /* 0x040fe2000000000e */
[----:B------:R-:W5:Y:S01]  /*7be0*/  LDS R62, [R46+0x5a00] ;  /* 0x005a00002e3e7984 */ /* 0x000f620000000800 */
[-C--:B-1----:R-:W-:Y:S01]  /*7bf0*/  FFMA R47, R4, R56.reuse, R31 ;  /* 0x00000038042f7223 */ /* 0x082fe2000000001f */
[----:B------:R-:W-:Y:S01]  /*7c00*/  FFMA R38, R2, R56, R51 ;  /* 0x0000003802267223 */ /* 0x000fe20000000033 */
[-C--:B------:R-:W-:Y:S01]  /*7c10*/  FFMA R107, R10, R50.reuse, R91 ;  /* 0x000000320a6b7223 */ /* 0x080fe2000000005b */
[----:B------:R-:W1:Y:S01]  /*7c20*/  LDS R26, [R46+0x4840] ;  /* 0x004840002e1a7984 */ /* 0x000e620000000800 */
[C---:B------:R-:W-:Y:S01]  /*7c30*/  FFMA R67, R4.reuse, R50, R67 ;  /* 0x0000003204437223 */ /* 0x040fe20000000043 */
[----:B------:R-:W-:Y:S01]  /*7c40*/  FFMA R50, R4, R74, R41 ;  /* 0x0000004a04327223 */ /* 0x000fe20000000029 */
[CC--:B------:R-:W-:Y:S01]  /*7c50*/  FFMA R83, R10.reuse, R56.reuse, R83 ;  /* 0x000000380a537223 */ /* 0x0c0fe20000000053 */
[----:B------:R-:W1:Y:S01]  /*7c60*/  LDS R16, [R46+0x5a40] ;  /* 0x005a40002e107984 */ /* 0x000e620000000800 */
[----:B------:R-:W-:Y:S01]  /*7c70*/  FFMA R51, R5, R56, R12 ;  /* 0x0000003805337223 */ /* 0x000fe2000000000c */
[----:B------:R-:W-:-:S02]  /*7c80*/  FFMA R111, R10, R74, R111 ;  /* 0x0000004a0a6f7223 */ /* 0x000fc4000000006f */
[----:B------:R-:W1:Y:S04]  /*7c90*/  LDS R31, [R46+0x4880] ;  /* 0x004880002e1f7984 */ /* 0x000e680000000800 */
[----:B------:R-:W1:Y:S04]  /*7ca0*/  LDS R70, [R46+0x4e40] ;  /* 0x004e40002e467984 */ /* 0x000e680000000800 */
[----:B------:R-:W1:Y:S04]  /*7cb0*/  LDS R48, [R46+0x5440] ;  /* 0x005440002e307984 */ /* 0x000e680000000800 */
[----:B------:R-:W1:Y:S01]  /*7cc0*/  LDS R14, [R46+0x4e80] ;  /* 0x004e80002e0e7984 */ /* 0x000e620000000800 */
[-C--:B--2---:R-:W-:Y:S01]  /*7cd0*/  FFMA R159, R17, R58.reuse, R20 ;  /* 0x0000003a119f7223 */ /* 0x084fe20000000014 */
[-C--:B------:R-:W-:Y:S01]  /*7ce0*/  FFMA R56, R0, R58.reuse, R125 ;  /* 0x0000003a00387223 */ /* 0x080fe2000000007d */
[----:B------:R-:W-:Y:S01]  /*7cf0*/  FFMA R84, R8, R58, R123 ;  /* 0x0000003a08547223 */ /* 0x000fe2000000007b */
[----:B------:R-:W2:Y:S01]  /*7d00*/  LDS R2, [R46+0x5480] ;  /* 0x005480002e027984 */ /* 0x000ea20000000800 */
[C---:B---3--:R-:W-:Y:S01]  /*7d10*/  FFMA R98, R145.reuse, R17, R98 ;  /* 0x0000001191627223 */ /* 0x048fe20000000062 */
[C---:B------:R-:W-:Y:S01]  /*7d20*/  FFMA R100, R145.reuse, R0, R121 ;  /* 0x0000000091647223 */ /* 0x040fe20000000079 */
[C---:B------:R-:W-:Y:S01]  /*7d30*/  FFMA R128, R145.reuse, R8, R119 ;  /* 0x0000000891807223 */ /* 0x040fe20000000077 */
[----:B------:R-:W3:Y:S01]  /*7d40*/  LDS R41, [R46+0x5a80] ;  /* 0x005a80002e297984 */ /* 0x000ee20000000800 */
[----:B------:R-:W-:Y:S01]  /*7d50*/  FFMA R74, R145, R6, R117 ;  /* 0x00000006914a7223 */ /* 0x000fe20000000075 */
[----:B------:R-:W-:Y:S01]  /*7d60*/  FFMA R58, R6, R58, R137 ;  /* 0x0000003a063a7223 */ /* 0x000fe20000000089 */
[CC--:B----4-:R-:W-:Y:S01]  /*7d70*/  FFMA R52, R17.reuse, R54.reuse, R52 ;  /* 0x0000003611347223 */ /* 0x0d0fe20000000034 */
[-C--:B------:R-:W-:Y:S01]  /*7d80*/  FFMA R86, R0, R54.reuse, R115 ;  /* 0x0000003600567223 */ /* 0x080fe20000000073 */
[-C--:B------:R-:W-:Y:S01]  /*7d90*/  FFMA R88, R8, R54.reuse, R113 ;  /* 0x0000003608587223 */ /* 0x080fe20000000071 */
[----:B------:R-:W-:Y:S01]  /*7da0*/  FFMA R54, R6, R54, R129 ;  /* 0x0000003606367223 */ /* 0x000fe20000000081 */
[CC--:B-----5:R-:W-:Y:S01]  /*7db0*/  FFMA R145, R17.reuse, R62.reuse, R22 ;  /* 0x0000003e11917223 */ /* 0x0e0fe20000000016 */
[-C--:B------:R-:W-:Y:S01]  /*7dc0*/  FFMA R60, R0, R62.reuse, R60 ;  /* 0x0000003e003c7223 */ /* 0x080fe2000000003c */
[-C--:B------:R-:W-:Y:S01]  /*7dd0*/  FFMA R80, R8, R62.reuse, R80 ;  /* 0x0000003e08507223 */ /* 0x080fe20000000050 */
[----:B------:R-:W-:Y:S01]  /*7de0*/  FFMA R62, R6, R62, R37 ;  /* 0x0000003e063e7223 */ /* 0x000fe20000000025 */
[CC--:B-1----:R-:W-:Y:S01]  /*7df0*/  FFMA R137, R17.reuse, R26.reuse, R24 ;  /* 0x0000001a11897223 */ /* 0x0c2fe20000000018 */
        /* <DEDUP_REMOVED lines=23> */
[CC--:B--2---:R-:W-:Y:S01]  /*7f70*/  FFMA R5, R17.reuse, R2.reuse, R38 ;  /* 0x0000000211057223 */ /* 0x0c4fe20000000026 */
[-C--:B------:R-:W-:Y:S01]  /*7f80*/  FFMA R4, R0, R2.reuse, R83 ;  /* 0x0000000200047223 */ /* 0x080fe20000000053 */
[-C--:B------:R-:W-:Y:S01]  /*7f90*/  FFMA R10, R8, R2.reuse, R51 ;  /* 0x00000002080a7223 */ /* 0x080fe20000000033 */
[----:B------:R-:W-:Y:S01]  /*7fa0*/  FFMA R2, R6, R2, R47 ;  /* 0x0000000206027223 */ /* 0x000fe2000000002f */
[-C--:B---3--:R-:W-:Y:S01]  /*7fb0*/  FFMA R17, R17, R41.reuse, R44 ;  /* 0x0000002911117223 */ /* 0x088fe2000000002c */
[-C--:B------:R-:W-:Y:S01]  /*7fc0*/  FFMA R0, R0, R41.reuse, R111 ;  /* 0x0000002900007223 */ /* 0x080fe2000000006f */
[-C--:B------:R-:W-:Y:S01]  /*7fd0*/  FFMA R8, R8, R41.reuse, R43 ;  /* 0x0000002908087223 */ /* 0x080fe2000000002b */
[----:B------:R-:W-:Y:S01]  /*7fe0*/  FFMA R6, R6, R41, R50 ;  /* 0x0000002906067223 */ /* 0x000fe20000000032 */
[----:B------:R-:W-:Y:S06]  /*7ff0*/  @P0 BRA `(.L_x_5) ;  /* 0xffffffe0004c0947 */ /* 0x000fec000383ffff */
[----:B------:R-:W1:Y:S01]  /*8000*/  LDC.64 R36, c[0x0][0x390] ;  /* 0x0000e400ff247b82 */ /* 0x000e620000000a00 */
[----:B------:R-:W-:-:S05]  /*8010*/  MOV R39, 0x1200 ;  /* 0x0000120000277802 */ /* 0x000fca0000000f00 */
[----:B------:R-:W-:-:S05]  /*8020*/  IMAD R39, R90, R39, UR11 ;  /* 0x0000000b5a277e24 */ /* 0x000fca000f8e0227 */
[----:B------:R-:W-:-:S05]  /*8030*/  IADD3 R39, PT, PT, R102, UR8, R39 ;  /* 0x0000000866277c10 */ /* 0x000fca000fffe027 */
[----:B-1----:R-:W-:-:S05]  /*8040*/  IMAD.WIDE.U32 R36, R39, 0x4, R36 ;  /* 0x0000000427247825 */ /* 0x002fca00078e0024 */
[----:B------:R-:W-:Y:S04]  /*8050*/  STG.E desc[UR12][R36.64], R92 ;  /* 0x0000005c24007986 */ /* 0x000fe8000c10190c */
        /* <DEDUP_REMOVED lines=94> */
[----:B------:R-:W-:Y:S01]  /*8640*/  STG.E desc[UR12][R36.64+0x6f0c4], R6 ;  /* 0x06f0c40624007986 */ /* 0x000fe2000c10190c */
[----:B------:R-:W-:Y:S05]  /*8650*/  EXIT ;  /* 0x000000000000794d */ /* 0x000fea0003800000 */
.L_x_6:
[----:B------:R-:W-:-:S00]  /*8660*/  BRA `(.L_x_6) ;  /* 0xfffffffc00fc7947 */ /* 0x000fc0000383ffff */
[----:B------:R-:W-:-:S00]  /*8670*/  NOP ;  /* 0x0000000000007918 */ /* 0x000fc00000000000 */
        /* <DEDUP_REMOVED lines=8> */
.L_x_7:


//--------------------- .nv.shared.main_kernel0   --------------------------
	.section	.nv.shared.main_kernel0,"aw",@nobits
	.sectionflags	@""
	.align	4
.nv.shared.main_kernel0:
	.zero		41984


//--------------------- .nv.shared.reserved.0     --------------------------
	.section	.nv.shared.reserved.0,"aw",@nobits
	.weak		__nv_reservedSMEM_offset_0_alias
	.size		__nv_reservedSMEM_offset_0_alias, 0, 64
	.other		__nv_reservedSMEM_offset_0_alias,@"STO_CUDA_RESERVED_SHARED STV_DEFAULT"
__nv_reservedSMEM_offset_0_alias:
	.zero		0
	.zero		64


//--------------------- .nv.constant0.main_kernel0 --------------------------
	.section	.nv.constant0.main_kernel0,"a",@progbits
	.sectionflags	@""
	.align	4
.nv.constant0.main_kernel0:
	.zero		920


//--------------------- SYMBOLS --------------------------

	.type		.nv.reservedSmem.offset0,@object
	.size		.nv.reservedSmem.offset0,0x4
	.type		.nv.reservedSmem.cap,@object
	.size		.nv.reservedSmem.cap,0x4
